	.target	sm_100a

	.elftype	@"ET_EXEC"


//--------------------- .note.nv.tkinfo           --------------------------
	.section	.note.nv.tkinfo,"",@"SHT_NOTE"
	.sectionflags	@"SHF_NOTE_NV_TKINFO"
	.tkinfo
        /*0018*/ 	.word	0x00000002
        /*0030*/ 	.string	""
        /*0030*/ 	.string	"ptxas"
        /*0030*/ 	.string	"Cuda compilation tools, release 13.0, V13.0.88"
        /*0030*/ 	.string	"Build cuda_13.0.r13.0/compiler.36424714_0"
        /*0030*/ 	.string	"-arch sm_100a -m 64 "



//--------------------- .note.nv.cuinfo           --------------------------
	.section	.note.nv.cuinfo,"",@"SHT_NOTE"
	.sectionflags	@"SHF_NOTE_NV_CUINFO"
        /*0018*/ 	.short	0x0002
        /*001a*/ 	.short	0x0064
        /*001c*/ 	.short	0x0082
	.zero		2


//--------------------- .nv.info                  --------------------------
	.section	.nv.info,"",@"SHT_CUDA_INFO"
	.align	4


	//----- nvinfo : EIATTR_REGCOUNT
	.align		4
        /*0000*/ 	.byte	0x04, 0x2f
        /*0002*/ 	.short	(.L_19 - .L_18)
	.align		4
.L_18:
        /*0004*/ 	.word	index@(_ZN7cutlass13device_kernelINS_4gemm6kernel13GemmUniversalIN4cute5tupleIJiiiiEEENS1_10collective13CollectiveMmaINS1_41MainloopSm100TmaUmmaWarpSpecializedSparseILi9ELi2ELi2ENS5_IJNS4_1CILi2EEENSA_ILi1EEESC_EEEEENS5_IJNSA_ILi256EEENSA_ILi128EEESG_EEEaNS5_IJNS4_6LayoutINS5_IJiNS5_IJSB_iEEEiEEENS5_IJlNS5_IJSC_SB_EEElEEEEENSI_INS5_IJNS5_IJSG_iEEESO_iEEENS5_IJNS5_IJSG_NSA_ILi16384EEEEEENS5_IJSC_lEEElEEEEEEEEaNS5_IJlSC_lEEENS4_8TiledMMAINS4_8MMA_AtomIJNS4_28SM100_MMA_S8_2x1SM_SS_SPARSEIaaiLi256ELi128ELNS4_4UMMA5MajorE0ELS11_0ELNS10_8SaturateE0EEEEEENSI_INS5_IJSC_SC_SC_EEENS5_IJNSA_ILi0EEES16_S16_EEEEENS5_IJNS4_10UnderscoreES19_S19_EEEEENS4_18SM100_TMA_2SM_LOADENS4_14ComposedLayoutINS4_7SwizzleILi2ELi4ELi3EEENS4_25smem_sparse_ptr_flag_bitsILi2ELi8EEENSI_INS5_IJNS5_IJSC_NSA_ILi8EEEEEENS5_IJSB_NSA_ILi64EEEEEEEEENS5_IJNS5_IJS16_SG_EEESL_EEEEEEEvNS4_8identityES1C_NS1D_INS1E_ILi3ELi4ELi3EEENS4_18smem_ptr_flag_bitsILi8EEENSI_INS5_IJS1I_SG_EEENS5_IJSG_SC_EEEEEEEvS1R_EENS_8epilogue10collective18CollectiveEpilogueINS20_23Sm100TmaWarpSpecializedILi4ELi2ELi32ELb1ELb0EEEJNS5_IJSG_SG_SG_EEENS5_IJNSI_ISG_SC_EENSI_INSA_ILi32EEESC_EEEEEiNS5_IJSC_llEEEiS2A_NS20_6fusion15FusionCallbacksIS24_NS2B_17LinearCombinationIiiiiLNS_15FloatRoundStyleE2EEES25_S29_JEEENS4_5SM1004TMEM4LOAD26SM100_TMEM_LOAD_32dp32b32xENS4_13SM90_TMA_LOADENS1D_INS1E_ILi2ELi5ELi2EEENS1T_ILi32EEENSI_INS5_IJS27_NSA_ILi4EEEEEENS5_IJSC_S27_EEEEEEENS4_39AutoVectorizingCopyWithAssumedAlignmentILi128EEENS4_14SM90_TMA_STOREES2S_S2U_S2U_EEEvvEEEEvNT_6ParamsE)
        /*0008*/ 	.word	0x00000075


	//----- nvinfo : EIATTR_FRAME_SIZE
	.align		4
.L_19:
        /*000c*/ 	.byte	0x04, 0x11
        /*000e*/ 	.short	(.L_21 - .L_20)
	.align		4
.L_20:
        /*0010*/ 	.word	index@($__internal_2_$__cuda_sm10x_tcgen05_guardrail_trap_unallocated_columns_being_dealloced)
        /*0014*/ 	.word	0x00000000


	//----- nvinfo : EIATTR_FRAME_SIZE
	.align		4
.L_21:
        /*0018*/ 	.byte	0x04, 0x11
        /*001a*/ 	.short	(.L_23 - .L_22)
	.align		4
.L_22:
        /*001c*/ 	.word	index@($__internal_1_$__cuda_sm10x_tcgen05_guardrail_trap_phase_invalid_during_alloc)
        /*0020*/ 	.word	0x00000000


	//----- nvinfo : EIATTR_FRAME_SIZE
	.align		4
.L_23:
        /*0024*/ 	.byte	0x04, 0x11
        /*0026*/ 	.short	(.L_25 - .L_24)
	.align		4
.L_24:
        /*0028*/ 	.word	index@($__internal_0_$__cuda_sm10x_tcgen05_guardrail_trap_col_being_dealloced_not_returned_by_alloc)
        /*002c*/ 	.word	0x00000000


	//----- nvinfo : EIATTR_FRAME_SIZE
	.align		4
.L_25:
        /*0030*/ 	.byte	0x04, 0x11
        /*0032*/ 	.short	(.L_27 - .L_26)
	.align		4
.L_26:
        /*0034*/ 	.word	index@(_ZN7cutlass13device_kernelINS_4gemm6kernel13GemmUniversalIN4cute5tupleIJiiiiEEENS1_10collective13CollectiveMmaINS1_41MainloopSm100TmaUmmaWarpSpecializedSparseILi9ELi2ELi2ENS5_IJNS4_1CILi2EEENSA_ILi1EEESC_EEEEENS5_IJNSA_ILi256EEENSA_ILi128EEESG_EEEaNS5_IJNS4_6LayoutINS5_IJiNS5_IJSB_iEEEiEEENS5_IJlNS5_IJSC_SB_EEElEEEEENSI_INS5_IJNS5_IJSG_iEEESO_iEEENS5_IJNS5_IJSG_NSA_ILi16384EEEEEENS5_IJSC_lEEElEEEEEEEEaNS5_IJlSC_lEEENS4_8TiledMMAINS4_8MMA_AtomIJNS4_28SM100_MMA_S8_2x1SM_SS_SPARSEIaaiLi256ELi128ELNS4_4UMMA5MajorE0ELS11_0ELNS10_8SaturateE0EEEEEENSI_INS5_IJSC_SC_SC_EEENS5_IJNSA_ILi0EEES16_S16_EEEEENS5_IJNS4_10UnderscoreES19_S19_EEEEENS4_18SM100_TMA_2SM_LOADENS4_14ComposedLayoutINS4_7SwizzleILi2ELi4ELi3EEENS4_25smem_sparse_ptr_flag_bitsILi2ELi8EEENSI_INS5_IJNS5_IJSC_NSA_ILi8EEEEEENS5_IJSB_NSA_ILi64EEEEEEEEENS5_IJNS5_IJS16_SG_EEESL_EEEEEEEvNS4_8identityES1C_NS1D_INS1E_ILi3ELi4ELi3EEENS4_18smem_ptr_flag_bitsILi8EEENSI_INS5_IJS1I_SG_EEENS5_IJSG_SC_EEEEEEEvS1R_EENS_8epilogue10collective18CollectiveEpilogueINS20_23Sm100TmaWarpSpecializedILi4ELi2ELi32ELb1ELb0EEEJNS5_IJSG_SG_SG_EEENS5_IJNSI_ISG_SC_EENSI_INSA_ILi32EEESC_EEEEEiNS5_IJSC_llEEEiS2A_NS20_6fusion15FusionCallbacksIS24_NS2B_17LinearCombinationIiiiiLNS_15FloatRoundStyleE2EEES25_S29_JEEENS4_5SM1004TMEM4LOAD26SM100_TMEM_LOAD_32dp32b32xENS4_13SM90_TMA_LOADENS1D_INS1E_ILi2ELi5ELi2EEENS1T_ILi32EEENSI_INS5_IJS27_NSA_ILi4EEEEEENS5_IJSC_S27_EEEEEEENS4_39AutoVectorizingCopyWithAssumedAlignmentILi128EEENS4_14SM90_TMA_STOREES2S_S2U_S2U_EEEvvEEEEvNT_6ParamsE)
        /*0038*/ 	.word	0x00000000


	//----- nvinfo : EIATTR_MIN_STACK_SIZE
	.align		4
.L_27:
        /*003c*/ 	.byte	0x04, 0x12
        /*003e*/ 	.short	(.L_29 - .L_28)
	.align		4
.L_28:
        /*0040*/ 	.word	index@(_ZN7cutlass13device_kernelINS_4gemm6kernel13GemmUniversalIN4cute5tupleIJiiiiEEENS1_10collective13CollectiveMmaINS1_41MainloopSm100TmaUmmaWarpSpecializedSparseILi9ELi2ELi2ENS5_IJNS4_1CILi2EEENSA_ILi1EEESC_EEEEENS5_IJNSA_ILi256EEENSA_ILi128EEESG_EEEaNS5_IJNS4_6LayoutINS5_IJiNS5_IJSB_iEEEiEEENS5_IJlNS5_IJSC_SB_EEElEEEEENSI_INS5_IJNS5_IJSG_iEEESO_iEEENS5_IJNS5_IJSG_NSA_ILi16384EEEEEENS5_IJSC_lEEElEEEEEEEEaNS5_IJlSC_lEEENS4_8TiledMMAINS4_8MMA_AtomIJNS4_28SM100_MMA_S8_2x1SM_SS_SPARSEIaaiLi256ELi128ELNS4_4UMMA5MajorE0ELS11_0ELNS10_8SaturateE0EEEEEENSI_INS5_IJSC_SC_SC_EEENS5_IJNSA_ILi0EEES16_S16_EEEEENS5_IJNS4_10UnderscoreES19_S19_EEEEENS4_18SM100_TMA_2SM_LOADENS4_14ComposedLayoutINS4_7SwizzleILi2ELi4ELi3EEENS4_25smem_sparse_ptr_flag_bitsILi2ELi8EEENSI_INS5_IJNS5_IJSC_NSA_ILi8EEEEEENS5_IJSB_NSA_ILi64EEEEEEEEENS5_IJNS5_IJS16_SG_EEESL_EEEEEEEvNS4_8identityES1C_NS1D_INS1E_ILi3ELi4ELi3EEENS4_18smem_ptr_flag_bitsILi8EEENSI_INS5_IJS1I_SG_EEENS5_IJSG_SC_EEEEEEEvS1R_EENS_8epilogue10collective18CollectiveEpilogueINS20_23Sm100TmaWarpSpecializedILi4ELi2ELi32ELb1ELb0EEEJNS5_IJSG_SG_SG_EEENS5_IJNSI_ISG_SC_EENSI_INSA_ILi32EEESC_EEEEEiNS5_IJSC_llEEEiS2A_NS20_6fusion15FusionCallbacksIS24_NS2B_17LinearCombinationIiiiiLNS_15FloatRoundStyleE2EEES25_S29_JEEENS4_5SM1004TMEM4LOAD26SM100_TMEM_LOAD_32dp32b32xENS4_13SM90_TMA_LOADENS1D_INS1E_ILi2ELi5ELi2EEENS1T_ILi32EEENSI_INS5_IJS27_NSA_ILi4EEEEEENS5_IJSC_S27_EEEEEEENS4_39AutoVectorizingCopyWithAssumedAlignmentILi128EEENS4_14SM90_TMA_STOREES2S_S2U_S2U_EEEvvEEEEvNT_6ParamsE)
        /*0044*/ 	.word	0x00000000
.L_29:


//--------------------- .nv.compat                --------------------------
	.section	.nv.compat,"",@"SHT_CUDA_COMPAT_INFO"
	.align	4
        /*0000*/ 	.byte	0x02, 0x09, 0x01, 0x00, 0x02, 0x02, 0x03, 0x00, 0x02, 0x05, 0x06, 0x00, 0x03, 0x07, 0x01, 0x01
        /*0010*/ 	.byte	0x02, 0x03, 0x01, 0x00, 0x02, 0x06, 0x01, 0x00, 0x04, 0x0b, 0x08, 0x00, 0x01, 0x00, 0x00, 0x00
        /*0020*/ 	.byte	0x00, 0x00, 0x00, 0x00


//--------------------- .nv.info._ZN7cutlass13device_kernelINS_4gemm6kernel13GemmUniversalIN4cute5tupleIJiiiiEEENS1_10collective13CollectiveMmaINS1_41MainloopSm100TmaUmmaWarpSpecializedSparseILi9ELi2ELi2ENS5_IJNS4_1CILi2EEENSA_ILi1EEESC_EEEEENS5_IJNSA_ILi256EEENSA_ILi128EEESG_EEEaNS5_IJNS4_6LayoutINS5_IJiNS5_IJSB_iEEEiEEENS5_IJlNS5_IJSC_SB_EEElEEEEENSI_INS5_IJNS5_IJSG_iEEESO_iEEENS5_IJNS5_IJSG_NSA_ILi16384EEEEEENS5_IJSC_lEEElEEEEEEEEaNS5_IJlSC_lEEENS4_8TiledMMAINS4_8MMA_AtomIJNS4_28SM100_MMA_S8_2x1SM_SS_SPARSEIaaiLi256ELi128ELNS4_4UMMA5MajorE0ELS11_0ELNS10_8SaturateE0EEEEEENSI_INS5_IJSC_SC_SC_EEENS5_IJNSA_ILi0EEES16_S16_EEEEENS5_IJNS4_10UnderscoreES19_S19_EEEEENS4_18SM100_TMA_2SM_LOADENS4_14ComposedLayoutINS4_7SwizzleILi2ELi4ELi3EEENS4_25smem_sparse_ptr_flag_bitsILi2ELi8EEENSI_INS5_IJNS5_IJSC_NSA_ILi8EEEEEENS5_IJSB_NSA_ILi64EEEEEEEEENS5_IJNS5_IJS16_SG_EEESL_EEEEEEEvNS4_8identityES1C_NS1D_INS1E_ILi3ELi4ELi3EEENS4_18smem_ptr_flag_bitsILi8EEENSI_INS5_IJS1I_SG_EEENS5_IJSG_SC_EEEEEEEvS1R_EENS_8epilogue10collective18CollectiveEpilogueINS20_23Sm100TmaWarpSpecializedILi4ELi2ELi32ELb1ELb0EEEJNS5_IJSG_SG_SG_EEENS5_IJNSI_ISG_SC_EENSI_INSA_ILi32EEESC_EEEEEiNS5_IJSC_llEEEiS2A_NS20_6fusion15FusionCallbacksIS24_NS2B_17LinearCombinationIiiiiLNS_15FloatRoundStyleE2EEES25_S29_JEEENS4_5SM1004TMEM4LOAD26SM100_TMEM_LOAD_32dp32b32xENS4_13SM90_TMA_LOADENS1D_INS1E_ILi2ELi5ELi2EEENS1T_ILi32EEENSI_INS5_IJS27_NSA_ILi4EEEEEENS5_IJSC_S27_EEEEEEENS4_39AutoVectorizingCopyWithAssumedAlignmentILi128EEENS4_14SM90_TMA_STOREES2S_S2U_S2U_EEEvvEEEEvNT_6ParamsE --------------------------
	.section	.nv.info._ZN7cutlass13device_kernelINS_4gemm6kernel13GemmUniversalIN4cute5tupleIJiiiiEEENS1_10collective13CollectiveMmaINS1_41MainloopSm100TmaUmmaWarpSpecializedSparseILi9ELi2ELi2ENS5_IJNS4_1CILi2EEENSA_ILi1EEESC_EEEEENS5_IJNSA_ILi256EEENSA_ILi128EEESG_EEEaNS5_IJNS4_6LayoutINS5_IJiNS5_IJSB_iEEEiEEENS5_IJlNS5_IJSC_SB_EEElEEEEENSI_INS5_IJNS5_IJSG_iEEESO_iEEENS5_IJNS5_IJSG_NSA_ILi16384EEEEEENS5_IJSC_lEEElEEEEEEEEaNS5_IJlSC_lEEENS4_8TiledMMAINS4_8MMA_AtomIJNS4_28SM100_MMA_S8_2x1SM_SS_SPARSEIaaiLi256ELi128ELNS4_4UMMA5MajorE0ELS11_0ELNS10_8SaturateE0EEEEEENSI_INS5_IJSC_SC_SC_EEENS5_IJNSA_ILi0EEES16_S16_EEEEENS5_IJNS4_10UnderscoreES19_S19_EEEEENS4_18SM100_TMA_2SM_LOADENS4_14ComposedLayoutINS4_7SwizzleILi2ELi4ELi3EEENS4_25smem_sparse_ptr_flag_bitsILi2ELi8EEENSI_INS5_IJNS5_IJSC_NSA_ILi8EEEEEENS5_IJSB_NSA_ILi64EEEEEEEEENS5_IJNS5_IJS16_SG_EEESL_EEEEEEEvNS4_8identityES1C_NS1D_INS1E_ILi3ELi4ELi3EEENS4_18smem_ptr_flag_bitsILi8EEENSI_INS5_IJS1I_SG_EEENS5_IJSG_SC_EEEEEEEvS1R_EENS_8epilogue10collective18CollectiveEpilogueINS20_23Sm100TmaWarpSpecializedILi4ELi2ELi32ELb1ELb0EEEJNS5_IJSG_SG_SG_EEENS5_IJNSI_ISG_SC_EENSI_INSA_ILi32EEESC_EEEEEiNS5_IJSC_llEEEiS2A_NS20_6fusion15FusionCallbacksIS24_NS2B_17LinearCombinationIiiiiLNS_15FloatRoundStyleE2EEES25_S29_JEEENS4_5SM1004TMEM4LOAD26SM100_TMEM_LOAD_32dp32b32xENS4_13SM90_TMA_LOADENS1D_INS1E_ILi2ELi5ELi2EEENS1T_ILi32EEENSI_INS5_IJS27_NSA_ILi4EEEEEENS5_IJSC_S27_EEEEEEENS4_39AutoVectorizingCopyWithAssumedAlignmentILi128EEENS4_14SM90_TMA_STOREES2S_S2U_S2U_EEEvvEEEEvNT_6ParamsE,"",@"SHT_CUDA_INFO"
	.sectionflags	@""
	.align	4


	//----- nvinfo : EIATTR_CUDA_API_VERSION
	.align		4
        /*0000*/ 	.byte	0x04, 0x37
        /*0002*/ 	.short	(.L_31 - .L_30)
.L_30:
        /*0004*/ 	.word	0x00000082


	//----- nvinfo : EIATTR_KPARAM_INFO
	.align		4
.L_31:
        /*0008*/ 	.byte	0x04, 0x17
        /*000a*/ 	.short	(.L_33 - .L_32)
.L_32:
        /*000c*/ 	.word	0x00000000
        /*0010*/ 	.short	0x0000
        /*0012*/ 	.short	0x0000
        /*0014*/ 	.byte	0x00, 0xf0, 0x01, 0x28


	//----- nvinfo : EIATTR_AT_ENTRY_FRAGMENTS
	.align		4
.L_33:
        /*0018*/ 	.byte	0x04, 0x4f
        /*001a*/ 	.short	(.L_35 - .L_34)


	//   ....[0]....
.L_34:
        /*001c*/ 	.word	0x00000007


	//----- nvinfo : EIATTR_RESERVED_SMEM_USED
	.align		4
.L_35:
        /*0020*/ 	.byte	0x01, 0x41
	.zero		2


	//----- nvinfo : EIATTR_SPARSE_MMA_MASK
	.align		4
        /*0024*/ 	.byte	0x03, 0x50
        /*0026*/ 	.short	0x0040


	//----- nvinfo : EIATTR_TCGEN05_2CTA_USED
	.align		4
        /*0028*/ 	.byte	0x01, 0x52
	.zero		2


	//----- nvinfo : EIATTR_MAXREG_COUNT
	.align		4
        /*002c*/ 	.byte	0x03, 0x1b
        /*002e*/ 	.short	0x00ff


	//----- nvinfo : EIATTR_NUM_BARRIERS
	.align		4
        /*0030*/ 	.byte	0x02, 0x4c
        /*0032*/ 	.byte	0x07
	.zero		1


	//----- nvinfo : EIATTR_EXTERNS
	.align		4
        /*0034*/ 	.byte	0x04, 0x0f
        /*0036*/ 	.short	(.L_37 - .L_36)


	//   ....[0]....
	.align		4
.L_36:
        /*0038*/ 	.word	index@(__assertfail)


	//----- nvinfo : EIATTR_MERCURY_ISA_VERSION
	.align		4
.L_37:
        /*003c*/ 	.byte	0x03, 0x5f
        /*003e*/ 	.short	0x0101


	//----- nvinfo : EIATTR_INT_WARP_WIDE_INSTR_OFFSETS
	.align		4
        /*0040*/ 	.byte	0x04, 0x31
        /*0042*/ 	.short	(.L_39 - .L_38)


	//   ....[0]....
.L_38:
        /*0044*/ 	.word	0x00000d90


	//   ....[1]....
        /*0048*/ 	.word	0x00000e30


	//   ....[2]....
        /*004c*/ 	.word	0x00001d60


	//   ....[3]....
        /*0050*/ 	.word	0x00003d20


	//   ....[4]....
        /*0054*/ 	.word	0x00003d40


	//   ....[5]....
        /*0058*/ 	.word	0x00003d70


	//   ....[6]....
        /*005c*/ 	.word	0x000046d0


	//   ....[7]....
        /*0060*/ 	.word	0x000046f0


	//   ....[8]....
        /*0064*/ 	.word	0x00004790


	//   ....[9]....
        /*0068*/ 	.word	0x00004830


	//   ....[10]....
        /*006c*/ 	.word	0x000048f0


	//   ....[11]....
        /*0070*/ 	.word	0x00004970


	//   ....[12]....
        /*0074*/ 	.word	0x00004990


	//   ....[13]....
        /*0078*/ 	.word	0x00004a60


	//   ....[14]....
        /*007c*/ 	.word	0x00004af0


	//   ....[15]....
        /*0080*/ 	.word	0x00004bb0


	//   ....[16]....
        /*0084*/ 	.word	0x00004c40


	//   ....[17]....
        /*0088*/ 	.word	0x00004c60


	//   ....[18]....
        /*008c*/ 	.word	0x00004d90


	//   ....[19]....
        /*0090*/ 	.word	0x00004df0


	//   ....[20]....
        /*0094*/ 	.word	0x00004ea0


	//   ....[21]....
        /*0098*/ 	.word	0x00004ff0


	//   ....[22]....
        /*009c*/ 	.word	0x00005050


	//   ....[23]....
        /*00a0*/ 	.word	0x00005070


	//   ....[24]....
        /*00a4*/ 	.word	0x00005090


	//   ....[25]....
        /*00a8*/ 	.word	0x00005280


	//----- nvinfo : EIATTR_COOP_GROUP_MASK_REGIDS
	.align		4
.L_39:
        /*00ac*/ 	.byte	0x04, 0x29
        /*00ae*/ 	.short	(.L_41 - .L_40)


	//   ....[0]....
.L_40:
        /*00b0*/ 	.word	0xffffffff


	//   ....[1]....
        /*00b4*/ 	.word	0xffffffff


	//   ....[2]....
        /*00b8*/ 	.word	0xffffffff


	//   ....[3]....
        /*00bc*/ 	.word	0xffffffff


	//   ....[4]....
        /*00c0*/ 	.word	0xffffffff


	//   ....[5]....
        /*00c4*/ 	.word	0xffffffff


	//   ....[6]....
        /*00c8*/ 	.word	0xffffffff


	//   ....[7]....
        /*00cc*/ 	.word	0xffffffff


	//   ....[8]....
        /*00d0*/ 	.word	0xffffffff


	//   ....[9]....
        /*00d4*/ 	.word	0xffffffff


	//   ....[10]....
        /*00d8*/ 	.word	0xffffffff


	//   ....[11]....
        /*00dc*/ 	.word	0xffffffff


	//   ....[12]....
        /*00e0*/ 	.word	0xffffffff


	//   ....[13]....
        /*00e4*/ 	.word	0xffffffff


	//----- nvinfo : EIATTR_COOP_GROUP_INSTR_OFFSETS
	.align		4
.L_41:
        /*00e8*/ 	.byte	0x04, 0x28
        /*00ea*/ 	.short	(.L_43 - .L_42)


	//   ....[0]....
.L_42:
        /*00ec*/ 	.word	0x000000c0


	//   ....[1]....
        /*00f0*/ 	.word	0x00000530


	//   ....[2]....
        /*00f4*/ 	.word	0x00000740


	//   ....[3]....
        /*00f8*/ 	.word	0x000008d0


	//   ....[4]....
        /*00fc*/ 	.word	0x000009c0


	//   ....[5]....
        /*0100*/ 	.word	0x00000b20


	//   ....[6]....
        /*0104*/ 	.word	0x00000c70


	//   ....[7]....
        /*0108*/ 	.word	0x00000eb0


	//   ....[8]....
        /*010c*/ 	.word	0x00001c50


	//   ....[9]....
        /*0110*/ 	.word	0x00002cf0


	//   ....[10]....
        /*0114*/ 	.word	0x000031c0


	//   ....[11]....
        /*0118*/ 	.word	0x000031f0


	//   ....[12]....
        /*011c*/ 	.word	0x00003c30


	//   ....[13]....
        /*0120*/ 	.word	0x00003e30


	//----- nvinfo : EIATTR_VRC_CTA_INIT_COUNT
	.align		4
.L_43:
        /*0124*/ 	.byte	0x02, 0x4a
        /*0126*/ 	.byte	0x80
	.zero		1


	//----- nvinfo : EIATTR_SYSCALL_OFFSETS
	.align		4
        /*0128*/ 	.byte	0x04, 0x46
        /*012a*/ 	.short	(.L_45 - .L_44)


	//   ....[0]....
.L_44:
        /*012c*/ 	.word	0x00005d10


	//   ....[1]....
        /*0130*/ 	.word	0x00005e00


	//   ....[2]....
        /*0134*/ 	.word	0x00006850


	//   ....[3]....
        /*0138*/ 	.word	0x00007640


	//   ....[4]....
        /*013c*/ 	.word	0x00008410


	//   ....[5]....
        /*0140*/ 	.word	0x000091d0


	//----- nvinfo : EIATTR_MBARRIER_INSTR_OFFSETS
	.align		4
.L_45:
        /*0144*/ 	.byte	0x04, 0x39
        /*0146*/ 	.short	(.L_47 - .L_46)


	//   ....[0]....
.L_46:
        /*0148*/ 	.word	0x00000600
        /*014c*/ 	.word	0x000000ff
        /*0150*/ 	.word	0x00000000
        /*0154*/ 	.short	0x0100
        /*0156*/ 	.byte	0x07
	.zero		1


	//   ....[1]....
        /*0158*/ 	.word	0x00000610
        /*015c*/ 	.word	0x000000ff
        /*0160*/ 	.word	0x00000048
        /*0164*/ 	.short	0x0100
        /*0166*/ 	.byte	0x07
	.zero		1


	//   ....[2]....
        /*0168*/ 	.word	0x00000620
        /*016c*/ 	.word	0x000000ff
        /*0170*/ 	.word	0x00000008
        /*0174*/ 	.short	0x0100
        /*0176*/ 	.byte	0x07
	.zero		1


	//   ....[3]....
        /*0178*/ 	.word	0x00000630
        /*017c*/ 	.word	0x000000ff
        /*0180*/ 	.word	0x00000050
        /*0184*/ 	.short	0x0100
        /*0186*/ 	.byte	0x07
	.zero		1


	//   ....[4]....
        /*0188*/ 	.word	0x00000640
        /*018c*/ 	.word	0x000000ff
        /*0190*/ 	.word	0x00000010
        /*0194*/ 	.short	0x0100
        /*0196*/ 	.byte	0x07
	.zero		1


	//   ....[5]....
        /*0198*/ 	.word	0x00000650
        /*019c*/ 	.word	0x000000ff
        /*01a0*/ 	.word	0x00000058
        /*01a4*/ 	.short	0x0100
        /*01a6*/ 	.byte	0x07
	.zero		1


	//   ....[6]....
        /*01a8*/ 	.word	0x00000660
        /*01ac*/ 	.word	0x000000ff
        /*01b0*/ 	.word	0x00000018
        /*01b4*/ 	.short	0x0100
        /*01b6*/ 	.byte	0x07
	.zero		1


	//   ....[7]....
        /*01b8*/ 	.word	0x00000670
        /*01bc*/ 	.word	0x000000ff
        /*01c0*/ 	.word	0x00000060
        /*01c4*/ 	.short	0x0100
        /*01c6*/ 	.byte	0x07
	.zero		1


	//   ....[8]....
        /*01c8*/ 	.word	0x00000680
        /*01cc*/ 	.word	0x000000ff
        /*01d0*/ 	.word	0x00000020
        /*01d4*/ 	.short	0x0100
        /*01d6*/ 	.byte	0x07
	.zero		1


	//   ....[9]....
        /*01d8*/ 	.word	0x00000690
        /*01dc*/ 	.word	0x000000ff
        /*01e0*/ 	.word	0x00000068
        /*01e4*/ 	.short	0x0100
        /*01e6*/ 	.byte	0x07
	.zero		1


	//   ....[10]....
        /*01e8*/ 	.word	0x000006a0
        /*01ec*/ 	.word	0x000000ff
        /*01f0*/ 	.word	0x00000028
        /*01f4*/ 	.short	0x0100
        /*01f6*/ 	.byte	0x07
	.zero		1


	//   ....[11]....
        /*01f8*/ 	.word	0x000006b0
        /*01fc*/ 	.word	0x000000ff
        /*0200*/ 	.word	0x00000070
        /*0204*/ 	.short	0x0100
        /*0206*/ 	.byte	0x07
	.zero		1


	//   ....[12]....
        /*0208*/ 	.word	0x000006c0
        /*020c*/ 	.word	0x000000ff
        /*0210*/ 	.word	0x00000030
        /*0214*/ 	.short	0x0100
        /*0216*/ 	.byte	0x07
	.zero		1


	//   ....[13]....
        /*0218*/ 	.word	0x000006d0
        /*021c*/ 	.word	0x000000ff
        /*0220*/ 	.word	0x00000078
        /*0224*/ 	.short	0x0100
        /*0226*/ 	.byte	0x07
	.zero		1


	//   ....[14]....
        /*0228*/ 	.word	0x000006e0
        /*022c*/ 	.word	0x000000ff
        /*0230*/ 	.word	0x00000038
        /*0234*/ 	.short	0x0100
        /*0236*/ 	.byte	0x07
	.zero		1


	//   ....[15]....
        /*0238*/ 	.word	0x000006f0
        /*023c*/ 	.word	0x000000ff
        /*0240*/ 	.word	0x00000080
        /*0244*/ 	.short	0x0100
        /*0246*/ 	.byte	0x07
	.zero		1


	//   ....[16]....
        /*0248*/ 	.word	0x00000700
        /*024c*/ 	.word	0x000000ff
        /*0250*/ 	.word	0x00000040
        /*0254*/ 	.short	0x0100
        /*0256*/ 	.byte	0x07
	.zero		1


	//   ....[17]....
        /*0258*/ 	.word	0x00000710
        /*025c*/ 	.word	0x000000ff
        /*0260*/ 	.word	0x00000088
        /*0264*/ 	.short	0x0100
        /*0266*/ 	.byte	0x07
	.zero		1


	//   ....[18]....
        /*0268*/ 	.word	0x00000840
        /*026c*/ 	.word	0x000000ff
        /*0270*/ 	.word	0x00000090
        /*0274*/ 	.short	0x0100
        /*0276*/ 	.byte	0x08
	.zero		1


	//   ....[19]....
        /*0278*/ 	.word	0x00000850
        /*027c*/ 	.word	0x000000ff
        /*0280*/ 	.word	0x000000b0
        /*0284*/ 	.short	0x0100
        /*0286*/ 	.byte	0x08
	.zero		1


	//   ....[20]....
        /*0288*/ 	.word	0x00000860
        /*028c*/ 	.word	0x000000ff
        /*0290*/ 	.word	0x00000098
        /*0294*/ 	.short	0x0100
        /*0296*/ 	.byte	0x08
	.zero		1


	//   ....[21]....
        /*0298*/ 	.word	0x00000870
        /*029c*/ 	.word	0x000000ff
        /*02a0*/ 	.word	0x000000b8
        /*02a4*/ 	.short	0x0100
        /*02a6*/ 	.byte	0x08
	.zero		1


	//   ....[22]....
        /*02a8*/ 	.word	0x00000880
        /*02ac*/ 	.word	0x000000ff
        /*02b0*/ 	.word	0x000000a0
        /*02b4*/ 	.short	0x0100
        /*02b6*/ 	.byte	0x08
	.zero		1


	//   ....[23]....
        /*02b8*/ 	.word	0x00000890
        /*02bc*/ 	.word	0x000000ff
        /*02c0*/ 	.word	0x000000c0
        /*02c4*/ 	.short	0x0100
        /*02c6*/ 	.byte	0x08
	.zero		1


	//   ....[24]....
        /*02c8*/ 	.word	0x000008a0
        /*02cc*/ 	.word	0x000000ff
        /*02d0*/ 	.word	0x000000a8
        /*02d4*/ 	.short	0x0100
        /*02d6*/ 	.byte	0x08
	.zero		1


	//   ....[25]....
        /*02d8*/ 	.word	0x000008b0
        /*02dc*/ 	.word	0x000000ff
        /*02e0*/ 	.word	0x000000c8
        /*02e4*/ 	.short	0x0100
        /*02e6*/ 	.byte	0x08
	.zero		1


	//   ....[26]....
        /*02e8*/ 	.word	0x00000990
        /*02ec*/ 	.word	0x000000ff
        /*02f0*/ 	.word	0x000000d0
        /*02f4*/ 	.short	0x0100
        /*02f6*/ 	.byte	0x07
	.zero		1


	//   ....[27]....
        /*02f8*/ 	.word	0x000009a0
        /*02fc*/ 	.word	0x000000ff
        /*0300*/ 	.word	0x000000d8
        /*0304*/ 	.short	0x0100
        /*0306*/ 	.byte	0x07
	.zero		1


	//   ....[28]....
        /*0308*/ 	.word	0x00000ad0
        /*030c*/ 	.word	0x000000ff
        /*0310*/ 	.word	0x000000e0
        /*0314*/ 	.short	0x0100
        /*0316*/ 	.byte	0x07
	.zero		1


	//   ....[29]....
        /*0318*/ 	.word	0x00000ae0
        /*031c*/ 	.word	0x000000ff
        /*0320*/ 	.word	0x000000f0
        /*0324*/ 	.short	0x0100
        /*0326*/ 	.byte	0x07
	.zero		1


	//   ....[30]....
        /*0328*/ 	.word	0x00000af0
        /*032c*/ 	.word	0x000000ff
        /*0330*/ 	.word	0x000000e8
        /*0334*/ 	.short	0x0100
        /*0336*/ 	.byte	0x07
	.zero		1


	//   ....[31]....
        /*0338*/ 	.word	0x00000b00
        /*033c*/ 	.word	0x000000ff
        /*0340*/ 	.word	0x000000f8
        /*0344*/ 	.short	0x0100
        /*0346*/ 	.byte	0x07
	.zero		1


	//   ....[32]....
        /*0348*/ 	.word	0x00000c20
        /*034c*/ 	.word	0x000000ff
        /*0350*/ 	.word	0x00000100
        /*0354*/ 	.short	0x0100
        /*0356*/ 	.byte	0x08
	.zero		1


	//   ....[33]....
        /*0358*/ 	.word	0x00000c30
        /*035c*/ 	.word	0x000000ff
        /*0360*/ 	.word	0x00000110
        /*0364*/ 	.short	0x0100
        /*0366*/ 	.byte	0x08
	.zero		1


	//   ....[34]....
        /*0368*/ 	.word	0x00000c40
        /*036c*/ 	.word	0x000000ff
        /*0370*/ 	.word	0x00000108
        /*0374*/ 	.short	0x0100
        /*0376*/ 	.byte	0x08
	.zero		1


	//   ....[35]....
        /*0378*/ 	.word	0x00000c50
        /*037c*/ 	.word	0x000000ff
        /*0380*/ 	.word	0x00000118
        /*0384*/ 	.short	0x0100
        /*0386*/ 	.byte	0x08
	.zero		1


	//   ....[36]....
        /*0388*/ 	.word	0x00000d40
        /*038c*/ 	.word	0x000000ff
        /*0390*/ 	.word	0x00000120
        /*0394*/ 	.short	0x0100
        /*0396*/ 	.byte	0x07
	.zero		1


	//   ....[37]....
        /*0398*/ 	.word	0x00000d50
        /*039c*/ 	.word	0x000000ff
        /*03a0*/ 	.word	0x00000130
        /*03a4*/ 	.short	0x0100
        /*03a6*/ 	.byte	0x07
	.zero		1


	//   ....[38]....
        /*03a8*/ 	.word	0x00000d60
        /*03ac*/ 	.word	0x000000ff
        /*03b0*/ 	.word	0x00000128
        /*03b4*/ 	.short	0x0100
        /*03b6*/ 	.byte	0x07
	.zero		1


	//   ....[39]....
        /*03b8*/ 	.word	0x00000d70
        /*03bc*/ 	.word	0x000000ff
        /*03c0*/ 	.word	0x00000138
        /*03c4*/ 	.short	0x0100
        /*03c6*/ 	.byte	0x07
	.zero		1


	//   ....[40]....
        /*03c8*/ 	.word	0x00000e60
        /*03cc*/ 	.word	0x000000ff
        /*03d0*/ 	.word	0x00000140
        /*03d4*/ 	.short	0x0100
        /*03d6*/ 	.byte	0x06
	.zero		1


	//   ....[41]....
        /*03d8*/ 	.word	0x000017f0
        /*03dc*/ 	.word	0x00000005
        /*03e0*/ 	.word	0x00000130
        /*03e4*/ 	.short	0x010a
        /*03e6*/ 	.byte	0xff
	.zero		1


	//   ....[42]....
        /*03e8*/ 	.word	0x00001820
        /*03ec*/ 	.word	0x00000005
        /*03f0*/ 	.word	0x00000120
        /*03f4*/ 	.short	0x0101
        /*03f6*/ 	.byte	0xff
	.zero		1


	//   ....[43]....
        /*03f8*/ 	.word	0x000018a0
        /*03fc*/ 	.word	0x000000ff
        /*0400*/ 	.word	0x00000048
        /*0404*/ 	.short	0x010a
        /*0406*/ 	.byte	0x08
	.zero		1


	//   ....[44]....
        /*0408*/ 	.word	0x00001a20
        /*040c*/ 	.word	0x000000ff
        /*0410*/ 	.word	0x00000048
        /*0414*/ 	.short	0x010a
        /*0416*/ 	.byte	0x09
	.zero		1


	//   ....[45]....
        /*0418*/ 	.word	0x00001b30
        /*041c*/ 	.word	0x000000ff
        /*0420*/ 	.word	0x00000048
        /*0424*/ 	.short	0x010a
        /*0426*/ 	.byte	0x08
	.zero		1


	//   ....[46]....
        /*0428*/ 	.word	0x00001c30
        /*042c*/ 	.word	0x000000ff
        /*0430*/ 	.word	0x000000d8
        /*0434*/ 	.short	0x0101
        /*0436*/ 	.byte	0x06
	.zero		1


	//   ....[47]....
        /*0438*/ 	.word	0x00001c60
        /*043c*/ 	.word	0x00000008
        /*0440*/ 	.word	0x000000e0
        /*0444*/ 	.short	0x010a
        /*0446*/ 	.byte	0xff
	.zero		1


	//   ....[48]....
        /*0448*/ 	.word	0x00001d30
        /*044c*/ 	.word	0x00000008
        /*0450*/ 	.word	0x00000000
        /*0454*/ 	.short	0x0101
        /*0456*/ 	.byte	0xff
	.zero		1


	//   ....[49]....
        /*0458*/ 	.word	0x00002290
        /*045c*/ 	.word	0x000000ff
        /*0460*/ 	.word	0x00000000
        /*0464*/ 	.short	0x010a
        /*0466*/ 	.byte	0x04
	.zero		1


	//   ....[50]....
        /*0468*/ 	.word	0x00002320
        /*046c*/ 	.word	0x000000ff
        /*0470*/ 	.word	0x00000000
        /*0474*/ 	.short	0x010a
        /*0476*/ 	.byte	0x04
	.zero		1


	//   ....[51]....
        /*0478*/ 	.word	0x000023b0
        /*047c*/ 	.word	0x000000ff
        /*0480*/ 	.word	0x00000000
        /*0484*/ 	.short	0x010a
        /*0486*/ 	.byte	0x04
	.zero		1


	//   ....[52]....
        /*0488*/ 	.word	0x00002440
        /*048c*/ 	.word	0x000000ff
        /*0490*/ 	.word	0x00000000
        /*0494*/ 	.short	0x010a
        /*0496*/ 	.byte	0x04
	.zero		1


	//   ....[53]....
        /*0498*/ 	.word	0x000024d0
        /*049c*/ 	.word	0x000000ff
        /*04a0*/ 	.word	0x00000000
        /*04a4*/ 	.short	0x010a
        /*04a6*/ 	.byte	0x04
	.zero		1


	//   ....[54]....
        /*04a8*/ 	.word	0x00002560
        /*04ac*/ 	.word	0x000000ff
        /*04b0*/ 	.word	0x00000000
        /*04b4*/ 	.short	0x010a
        /*04b6*/ 	.byte	0x04
	.zero		1


	//   ....[55]....
        /*04b8*/ 	.word	0x000025f0
        /*04bc*/ 	.word	0x000000ff
        /*04c0*/ 	.word	0x00000000
        /*04c4*/ 	.short	0x010a
        /*04c6*/ 	.byte	0x04
	.zero		1


	//   ....[56]....
        /*04c8*/ 	.word	0x00002680
        /*04cc*/ 	.word	0x000000ff
        /*04d0*/ 	.word	0x00000000
        /*04d4*/ 	.short	0x010a
        /*04d6*/ 	.byte	0x04
	.zero		1


	//   ....[57]....
        /*04d8*/ 	.word	0x00002720
        /*04dc*/ 	.word	0x00000000
        /*04e0*/ 	.word	0x00000000
        /*04e4*/ 	.short	0x010a
        /*04e6*/ 	.byte	0xff
	.zero		1


	//   ....[58]....
        /*04e8*/ 	.word	0x00002850
        /*04ec*/ 	.word	0x00000000
        /*04f0*/ 	.word	0x00000120
        /*04f4*/ 	.short	0x010a
        /*04f6*/ 	.byte	0xff
	.zero		1


	//   ....[59]....
        /*04f8*/ 	.word	0x000028c0
        /*04fc*/ 	.word	0x00000004
        /*0500*/ 	.word	0x00000000
        /*0504*/ 	.short	0x0101
        /*0506*/ 	.byte	0xff
	.zero		1


	//   ....[60]....
        /*0508*/ 	.word	0x000028e0
        /*050c*/ 	.word	0x000000ff
        /*0510*/ 	.word	0x000000f0
        /*0514*/ 	.short	0x010a
        /*0516*/ 	.byte	0x05
	.zero		1


	//   ....[61]....
        /*0518*/ 	.word	0x00002a00
        /*051c*/ 	.word	0x00000000
        /*0520*/ 	.word	0x000000e0
        /*0524*/ 	.short	0x010a
        /*0526*/ 	.byte	0xff
	.zero		1


	//   ....[62]....
        /*0528*/ 	.word	0x00002b00
        /*052c*/ 	.word	0x00000000
        /*0530*/ 	.word	0x00000000
        /*0534*/ 	.short	0x0101
        /*0536*/ 	.byte	0xff
	.zero		1


	//   ....[63]....
        /*0538*/ 	.word	0x00002b90
        /*053c*/ 	.word	0x000000ff
        /*0540*/ 	.word	0x000000f0
        /*0544*/ 	.short	0x0106
        /*0546*/ 	.byte	0x05
	.zero		1


	//   ....[64]....
        /*0548*/ 	.word	0x00002bb0
        /*054c*/ 	.word	0x000000ff
        /*0550*/ 	.word	0x000000f0
        /*0554*/ 	.short	0x010a
        /*0556*/ 	.byte	0x05
	.zero		1


	//   ....[65]....
        /*0558*/ 	.word	0x00002c40
        /*055c*/ 	.word	0x000000ff
        /*0560*/ 	.word	0x000000f0
        /*0564*/ 	.short	0x0106
        /*0566*/ 	.byte	0x04
	.zero		1


	//   ....[66]....
        /*0568*/ 	.word	0x00002c80
        /*056c*/ 	.word	0x00000000
        /*0570*/ 	.word	0x000000f0
        /*0574*/ 	.short	0x010a
        /*0576*/ 	.byte	0xff
	.zero		1


	//   ....[67]....
        /*0578*/ 	.word	0x00002ec0
        /*057c*/ 	.word	0x000000ff
        /*0580*/ 	.word	0x00000008
        /*0584*/ 	.short	0x010a
        /*0586*/ 	.byte	0x06
	.zero		1


	//   ....[68]....
        /*0588*/ 	.word	0x00002ee0
        /*058c*/ 	.word	0x000000ff
        /*0590*/ 	.word	0x00000008
        /*0594*/ 	.short	0x010a
        /*0596*/ 	.byte	0x06
	.zero		1


	//   ....[69]....
        /*0598*/ 	.word	0x00003070
        /*059c*/ 	.word	0x000000ff
        /*05a0*/ 	.word	0x00000008
        /*05a4*/ 	.short	0x010a
        /*05a6*/ 	.byte	0x06
	.zero		1


	//   ....[70]....
        /*05a8*/ 	.word	0x00003090
        /*05ac*/ 	.word	0x000000ff
        /*05b0*/ 	.word	0x00000008
        /*05b4*/ 	.short	0x010a
        /*05b6*/ 	.byte	0x06
	.zero		1


	//   ....[71]....
        /*05b8*/ 	.word	0x00003150
        /*05bc*/ 	.word	0x000000ff
        /*05c0*/ 	.word	0x00000000
        /*05c4*/ 	.short	0x0101
        /*05c6*/ 	.byte	0x07
	.zero		1


	//   ....[72]....
        /*05c8*/ 	.word	0x00003440
        /*05cc*/ 	.word	0x00000000
        /*05d0*/ 	.word	0x000000e0
        /*05d4*/ 	.short	0x010a
        /*05d6*/ 	.byte	0xff
	.zero		1


	//   ....[73]....
        /*05d8*/ 	.word	0x00003500
        /*05dc*/ 	.word	0x00000000
        /*05e0*/ 	.word	0x00000000
        /*05e4*/ 	.short	0x0101
        /*05e6*/ 	.byte	0xff
	.zero		1


	//   ....[74]....
        /*05e8*/ 	.word	0x000035c0
        /*05ec*/ 	.word	0x000000ff
        /*05f0*/ 	.word	0x00000000
        /*05f4*/ 	.short	0x010a
        /*05f6*/ 	.byte	0x07
	.zero		1


	//   ....[75]....
        /*05f8*/ 	.word	0x000035d0
        /*05fc*/ 	.word	0x000000ff
        /*0600*/ 	.word	0x00000110
        /*0604*/ 	.short	0x010a
        /*0606*/ 	.byte	0x08
	.zero		1


	//   ....[76]....
        /*0608*/ 	.word	0x00003690
        /*060c*/ 	.word	0x000000ff
        /*0610*/ 	.word	0x00000000
        /*0614*/ 	.short	0x010a
        /*0616*/ 	.byte	0x07
	.zero		1


	//   ....[77]....
        /*0618*/ 	.word	0x000037d0
        /*061c*/ 	.word	0x000000ff
        /*0620*/ 	.word	0x00000000
        /*0624*/ 	.short	0x010a
        /*0626*/ 	.byte	0x1c
	.zero		1


	//   ....[78]....
        /*0628*/ 	.word	0x00003a30
        /*062c*/ 	.word	0x000000ff
        /*0630*/ 	.word	0x00000000
        /*0634*/ 	.short	0x010a
        /*0636*/ 	.byte	0x04
	.zero		1


	//   ....[79]....
        /*0638*/ 	.word	0x00003ad0
        /*063c*/ 	.word	0x00000000
        /*0640*/ 	.word	0x00000000
        /*0644*/ 	.short	0x010a
        /*0646*/ 	.byte	0xff
	.zero		1


	//   ....[80]....
        /*0648*/ 	.word	0x00003b10
        /*064c*/ 	.word	0x00000000
        /*0650*/ 	.word	0x00000000
        /*0654*/ 	.short	0x010a
        /*0656*/ 	.byte	0xff
	.zero		1


	//   ....[81]....
        /*0658*/ 	.word	0x00003b80
        /*065c*/ 	.word	0x000000ff
        /*0660*/ 	.word	0x00000000
        /*0664*/ 	.short	0x0101
        /*0666*/ 	.byte	0x04
	.zero		1


	//   ....[82]....
        /*0668*/ 	.word	0x00003bc0
        /*066c*/ 	.word	0x000000ff
        /*0670*/ 	.word	0x00000140
        /*0674*/ 	.short	0x010a
        /*0676*/ 	.byte	0x06
	.zero		1


	//   ....[83]....
        /*0678*/ 	.word	0x00003c20
        /*067c*/ 	.word	0x000000ff
        /*0680*/ 	.word	0x00000000
        /*0684*/ 	.short	0x0101
        /*0686*/ 	.byte	0x04
	.zero		1


	//   ....[84]....
        /*0688*/ 	.word	0x00004080
        /*068c*/ 	.word	0x00000000
        /*0690*/ 	.word	0x000000e0
        /*0694*/ 	.short	0x010a
        /*0696*/ 	.byte	0xff
	.zero		1


	//   ....[85]....
        /*0698*/ 	.word	0x00004140
        /*069c*/ 	.word	0x00000000
        /*06a0*/ 	.word	0x00000000
        /*06a4*/ 	.short	0x0101
        /*06a6*/ 	.byte	0xff
	.zero		1


	//   ....[86]....
        /*06a8*/ 	.word	0x00004460
        /*06ac*/ 	.word	0x000000ff
        /*06b0*/ 	.word	0x000000d8
        /*06b4*/ 	.short	0x010a
        /*06b6*/ 	.byte	0x06
	.zero		1


	//   ....[87]....
        /*06b8*/ 	.word	0x00004650
        /*06bc*/ 	.word	0x000000ff
        /*06c0*/ 	.word	0x000000b0
        /*06c4*/ 	.short	0x010a
        /*06c6*/ 	.byte	0x06
	.zero		1


	//   ....[88]....
        /*06c8*/ 	.word	0x00004920
        /*06cc*/ 	.word	0x000000ff
        /*06d0*/ 	.word	0x00000090
        /*06d4*/ 	.short	0x010b
        /*06d6*/ 	.byte	0x06
	.zero		1


	//   ....[89]....
        /*06d8*/ 	.word	0x00004930
        /*06dc*/ 	.word	0x000000ff
        /*06e0*/ 	.word	0x00000000
        /*06e4*/ 	.short	0x0101
        /*06e6*/ 	.byte	0x15
	.zero		1


	//   ....[90]....
        /*06e8*/ 	.word	0x00004940
        /*06ec*/ 	.word	0x000000ff
        /*06f0*/ 	.word	0x000000b8
        /*06f4*/ 	.short	0x010a
        /*06f6*/ 	.byte	0x06
	.zero		1


	//   ....[91]....
        /*06f8*/ 	.word	0x00004be0
        /*06fc*/ 	.word	0x000000ff
        /*0700*/ 	.word	0x00000098
        /*0704*/ 	.short	0x010b
        /*0706*/ 	.byte	0x06
	.zero		1


	//   ....[92]....
        /*0708*/ 	.word	0x00004bf0
        /*070c*/ 	.word	0x000000ff
        /*0710*/ 	.word	0x00000000
        /*0714*/ 	.short	0x0101
        /*0716*/ 	.byte	0x15
	.zero		1


	//   ....[93]....
        /*0718*/ 	.word	0x00004c00
        /*071c*/ 	.word	0x000000ff
        /*0720*/ 	.word	0x000000c0
        /*0724*/ 	.short	0x010a
        /*0726*/ 	.byte	0x06
	.zero		1


	//   ....[94]....
        /*0728*/ 	.word	0x00004f50
        /*072c*/ 	.word	0x000000ff
        /*0730*/ 	.word	0x000000a0
        /*0734*/ 	.short	0x010b
        /*0736*/ 	.byte	0x06
	.zero		1


	//   ....[95]....
        /*0738*/ 	.word	0x00004fb0
        /*073c*/ 	.word	0x000000ff
        /*0740*/ 	.word	0x00000000
        /*0744*/ 	.short	0x0101
        /*0746*/ 	.byte	0x15
	.zero		1


	//   ....[96]....
        /*0748*/ 	.word	0x00004fc0
        /*074c*/ 	.word	0x000000ff
        /*0750*/ 	.word	0x000000c8
        /*0754*/ 	.short	0x010a
        /*0756*/ 	.byte	0x06
	.zero		1


	//   ....[97]....
        /*0758*/ 	.word	0x000052c0
        /*075c*/ 	.word	0x000000ff
        /*0760*/ 	.word	0x000000a8
        /*0764*/ 	.short	0x010b
        /*0766*/ 	.byte	0x06
	.zero		1


	//   ....[98]....
        /*0768*/ 	.word	0x000052e0
        /*076c*/ 	.word	0x000000ff
        /*0770*/ 	.word	0x00000000
        /*0774*/ 	.short	0x0101
        /*0776*/ 	.byte	0x07
	.zero		1


	//   ....[99]....
        /*0778*/ 	.word	0x00005320
        /*077c*/ 	.word	0x000000ff
        /*0780*/ 	.word	0x000000b0
        /*0784*/ 	.short	0x010a
        /*0786*/ 	.byte	0x06
	.zero		1


	//   ....[100]....
        /*0788*/ 	.word	0x00005340
        /*078c*/ 	.word	0x000000ff
        /*0790*/ 	.word	0x000000b8
        /*0794*/ 	.short	0x010a
        /*0796*/ 	.byte	0x06
	.zero		1


	//   ....[101]....
        /*0798*/ 	.word	0x00005360
        /*079c*/ 	.word	0x000000ff
        /*07a0*/ 	.word	0x000000c0
        /*07a4*/ 	.short	0x010a
        /*07a6*/ 	.byte	0x06
	.zero		1


	//   ....[102]....
        /*07a8*/ 	.word	0x000053a0
        /*07ac*/ 	.word	0x00000000
        /*07b0*/ 	.word	0x000000c8
        /*07b4*/ 	.short	0x010a
        /*07b6*/ 	.byte	0xff
	.zero		1


	//   ....[103]....
        /*07b8*/ 	.word	0x000056d0
        /*07bc*/ 	.word	0x00000000
        /*07c0*/ 	.word	0x000000e0
        /*07c4*/ 	.short	0x010a
        /*07c6*/ 	.byte	0xff
	.zero		1


	//   ....[104]....
        /*07c8*/ 	.word	0x000057e0
        /*07cc*/ 	.word	0x00000000
        /*07d0*/ 	.word	0x00000000
        /*07d4*/ 	.short	0x0101
        /*07d6*/ 	.byte	0xff
	.zero		1


	//   ....[105]....
        /*07d8*/ 	.word	0x00006290
        /*07dc*/ 	.word	0x000000ff
        /*07e0*/ 	.word	0x00000090
        /*07e4*/ 	.short	0x010a
        /*07e6*/ 	.byte	0x30
	.zero		1


	//   ....[106]....
        /*07e8*/ 	.word	0x00006310
        /*07ec*/ 	.word	0x0000006e
        /*07f0*/ 	.word	0x00000100
        /*07f4*/ 	.short	0x010a
        /*07f6*/ 	.byte	0xff
	.zero		1


	//   ....[107]....
        /*07f8*/ 	.word	0x00006480
        /*07fc*/ 	.word	0x000000ff
        /*0800*/ 	.word	0x00000090
        /*0804*/ 	.short	0x010a
        /*0806*/ 	.byte	0x30
	.zero		1


	//   ....[108]....
        /*0808*/ 	.word	0x00006730
        /*080c*/ 	.word	0x0000006e
        /*0810*/ 	.word	0x00000100
        /*0814*/ 	.short	0x010a
        /*0816*/ 	.byte	0xff
	.zero		1


	//   ....[109]....
        /*0818*/ 	.word	0x000071a0
        /*081c*/ 	.word	0x00000000
        /*0820*/ 	.word	0x00000000
        /*0824*/ 	.short	0x0101
        /*0826*/ 	.byte	0xff
	.zero		1


	//   ....[110]....
        /*0828*/ 	.word	0x000071b0
        /*082c*/ 	.word	0x00000003
        /*0830*/ 	.word	0x00000090
        /*0834*/ 	.short	0x010a
        /*0836*/ 	.byte	0xff
	.zero		1


	//   ....[111]....
        /*0838*/ 	.word	0x00007270
        /*083c*/ 	.word	0x00000003
        /*0840*/ 	.word	0x00000090
        /*0844*/ 	.short	0x010a
        /*0846*/ 	.byte	0xff
	.zero		1


	//   ....[112]....
        /*0848*/ 	.word	0x00007f70
        /*084c*/ 	.word	0x00000000
        /*0850*/ 	.word	0x00000000
        /*0854*/ 	.short	0x0101
        /*0856*/ 	.byte	0xff
	.zero		1


	//   ....[113]....
        /*0858*/ 	.word	0x00007f90
        /*085c*/ 	.word	0x00000003
        /*0860*/ 	.word	0x00000090
        /*0864*/ 	.short	0x010a
        /*0866*/ 	.byte	0xff
	.zero		1


	//   ....[114]....
        /*0868*/ 	.word	0x00008040
        /*086c*/ 	.word	0x00000003
        /*0870*/ 	.word	0x00000090
        /*0874*/ 	.short	0x010a
        /*0876*/ 	.byte	0xff
	.zero		1


	//   ....[115]....
        /*0878*/ 	.word	0x00008d40
        /*087c*/ 	.word	0x00000000
        /*0880*/ 	.word	0x00000000
        /*0884*/ 	.short	0x0101
        /*0886*/ 	.byte	0xff
	.zero		1


	//   ....[116]....
        /*0888*/ 	.word	0x00008d60
        /*088c*/ 	.word	0x00000072
        /*0890*/ 	.word	0x00000090
        /*0894*/ 	.short	0x010a
        /*0896*/ 	.byte	0xff
	.zero		1


	//   ....[117]....
        /*0898*/ 	.word	0x00008e10
        /*089c*/ 	.word	0x00000072
        /*08a0*/ 	.word	0x00000090
        /*08a4*/ 	.short	0x010a
        /*08a6*/ 	.byte	0xff
	.zero		1


	//   ....[118]....
        /*08a8*/ 	.word	0x00009260
        /*08ac*/ 	.word	0x00000000
        /*08b0*/ 	.word	0x00000000
        /*08b4*/ 	.short	0x0101
        /*08b6*/ 	.byte	0xff
	.zero		1


	//   ....[119]....
        /*08b8*/ 	.word	0x00009b50
        /*08bc*/ 	.word	0x00000003
        /*08c0*/ 	.word	0x00000000
        /*08c4*/ 	.short	0x0101
        /*08c6*/ 	.byte	0xff
	.zero		1


	//   ....[120]....
        /*08c8*/ 	.word	0x00009dc0
        /*08cc*/ 	.word	0x000000ff
        /*08d0*/ 	.word	0x00000000
        /*08d4*/ 	.short	0x0101
        /*08d6*/ 	.byte	0x04
	.zero		1


	//   ....[121]....
        /*08d8*/ 	.word	0x00009de0
        /*08dc*/ 	.word	0x00000005
        /*08e0*/ 	.word	0x00000130
        /*08e4*/ 	.short	0x010a
        /*08e6*/ 	.byte	0xff
	.zero		1


	//   ....[122]....
        /*08e8*/ 	.word	0x00009e40
        /*08ec*/ 	.word	0x00000004
        /*08f0*/ 	.word	0x00000048
        /*08f4*/ 	.short	0x010a
        /*08f6*/ 	.byte	0xff
	.zero		1


	//   ....[123]....
        /*08f8*/ 	.word	0x00009e90
        /*08fc*/ 	.word	0x00000008
        /*0900*/ 	.word	0x000000e0
        /*0904*/ 	.short	0x010a
        /*0906*/ 	.byte	0xff
	.zero		1


	//   ....[124]....
        /*0908*/ 	.word	0x00009ef0
        /*090c*/ 	.word	0x00000000
        /*0910*/ 	.word	0x00000000
        /*0914*/ 	.short	0x010a
        /*0916*/ 	.byte	0xff
	.zero		1


	//   ....[125]....
        /*0918*/ 	.word	0x00009f50
        /*091c*/ 	.word	0x00000000
        /*0920*/ 	.word	0x00000000
        /*0924*/ 	.short	0x010a
        /*0926*/ 	.byte	0xff
	.zero		1


	//   ....[126]....
        /*0928*/ 	.word	0x00009fb0
        /*092c*/ 	.word	0x00000000
        /*0930*/ 	.word	0x00000000
        /*0934*/ 	.short	0x010a
        /*0936*/ 	.byte	0xff
	.zero		1


	//   ....[127]....
        /*0938*/ 	.word	0x0000a010
        /*093c*/ 	.word	0x00000000
        /*0940*/ 	.word	0x00000000
        /*0944*/ 	.short	0x010a
        /*0946*/ 	.byte	0xff
	.zero		1


	//   ....[128]....
        /*0948*/ 	.word	0x0000a070
        /*094c*/ 	.word	0x00000000
        /*0950*/ 	.word	0x00000000
        /*0954*/ 	.short	0x010a
        /*0956*/ 	.byte	0xff
	.zero		1


	//   ....[129]....
        /*0958*/ 	.word	0x0000a0d0
        /*095c*/ 	.word	0x00000000
        /*0960*/ 	.word	0x00000000
        /*0964*/ 	.short	0x010a
        /*0966*/ 	.byte	0xff
	.zero		1


	//   ....[130]....
        /*0968*/ 	.word	0x0000a130
        /*096c*/ 	.word	0x00000000
        /*0970*/ 	.word	0x00000000
        /*0974*/ 	.short	0x010a
        /*0976*/ 	.byte	0xff
	.zero		1


	//   ....[131]....
        /*0978*/ 	.word	0x0000a190
        /*097c*/ 	.word	0x00000000
        /*0980*/ 	.word	0x00000000
        /*0984*/ 	.short	0x010a
        /*0986*/ 	.byte	0xff
	.zero		1


	//   ....[132]....
        /*0988*/ 	.word	0x0000a1e0
        /*098c*/ 	.word	0x00000000
        /*0990*/ 	.word	0x00000120
        /*0994*/ 	.short	0x010a
        /*0996*/ 	.byte	0xff
	.zero		1


	//   ....[133]....
        /*0998*/ 	.word	0x0000a240
        /*099c*/ 	.word	0x00000000
        /*09a0*/ 	.word	0x000000f0
        /*09a4*/ 	.short	0x010a
        /*09a6*/ 	.byte	0xff
	.zero		1


	//   ....[134]....
        /*09a8*/ 	.word	0x0000a290
        /*09ac*/ 	.word	0x00000000
        /*09b0*/ 	.word	0x000000e0
        /*09b4*/ 	.short	0x010a
        /*09b6*/ 	.byte	0xff
	.zero		1


	//   ....[135]....
        /*09b8*/ 	.word	0x0000a2f0
        /*09bc*/ 	.word	0x00000000
        /*09c0*/ 	.word	0x000000f0
        /*09c4*/ 	.short	0x010a
        /*09c6*/ 	.byte	0xff
	.zero		1


	//   ....[136]....
        /*09c8*/ 	.word	0x0000a350
        /*09cc*/ 	.word	0x00000004
        /*09d0*/ 	.word	0x00000008
        /*09d4*/ 	.short	0x010a
        /*09d6*/ 	.byte	0xff
	.zero		1


	//   ....[137]....
        /*09d8*/ 	.word	0x0000a430
        /*09dc*/ 	.word	0x00000002
        /*09e0*/ 	.word	0x00000008
        /*09e4*/ 	.short	0x010a
        /*09e6*/ 	.byte	0xff
	.zero		1


	//   ....[138]....
        /*09e8*/ 	.word	0x0000a480
        /*09ec*/ 	.word	0x00000000
        /*09f0*/ 	.word	0x000000e0
        /*09f4*/ 	.short	0x010a
        /*09f6*/ 	.byte	0xff
	.zero		1


	//   ....[139]....
        /*09f8*/ 	.word	0x0000a4e0
        /*09fc*/ 	.word	0x00000000
        /*0a00*/ 	.word	0x00000110
        /*0a04*/ 	.short	0x010a
        /*0a06*/ 	.byte	0xff
	.zero		1


	//   ....[140]....
        /*0a08*/ 	.word	0x0000a540
        /*0a0c*/ 	.word	0x00000000
        /*0a10*/ 	.word	0x00000000
        /*0a14*/ 	.short	0x010a
        /*0a16*/ 	.byte	0xff
	.zero		1


	//   ....[141]....
        /*0a18*/ 	.word	0x0000a5a0
        /*0a1c*/ 	.word	0x00000000
        /*0a20*/ 	.word	0x00000000
        /*0a24*/ 	.short	0x010a
        /*0a26*/ 	.byte	0xff
	.zero		1


	//   ....[142]....
        /*0a28*/ 	.word	0x0000a600
        /*0a2c*/ 	.word	0x00000000
        /*0a30*/ 	.word	0x00000140
        /*0a34*/ 	.short	0x010a
        /*0a36*/ 	.byte	0xff
	.zero		1


	//   ....[143]....
        /*0a38*/ 	.word	0x0000a650
        /*0a3c*/ 	.word	0x00000000
        /*0a40*/ 	.word	0x000000e0
        /*0a44*/ 	.short	0x010a
        /*0a46*/ 	.byte	0xff
	.zero		1


	//   ....[144]....
        /*0a48*/ 	.word	0x0000a6b0
        /*0a4c*/ 	.word	0x00000000
        /*0a50*/ 	.word	0x000000d8
        /*0a54*/ 	.short	0x010a
        /*0a56*/ 	.byte	0xff
	.zero		1


	//   ....[145]....
        /*0a58*/ 	.word	0x0000a710
        /*0a5c*/ 	.word	0x00000000
        /*0a60*/ 	.word	0x000000b0
        /*0a64*/ 	.short	0x010a
        /*0a66*/ 	.byte	0xff
	.zero		1


	//   ....[146]....
        /*0a68*/ 	.word	0x0000a770
        /*0a6c*/ 	.word	0x00000000
        /*0a70*/ 	.word	0x000000b8
        /*0a74*/ 	.short	0x010a
        /*0a76*/ 	.byte	0xff
	.zero		1


	//   ....[147]....
        /*0a78*/ 	.word	0x0000a7d0
        /*0a7c*/ 	.word	0x00000000
        /*0a80*/ 	.word	0x000000c0
        /*0a84*/ 	.short	0x010a
        /*0a86*/ 	.byte	0xff
	.zero		1


	//   ....[148]....
        /*0a88*/ 	.word	0x0000a830
        /*0a8c*/ 	.word	0x00000000
        /*0a90*/ 	.word	0x000000c8
        /*0a94*/ 	.short	0x010a
        /*0a96*/ 	.byte	0xff
	.zero		1


	//   ....[149]....
        /*0a98*/ 	.word	0x0000a890
        /*0a9c*/ 	.word	0x00000000
        /*0aa0*/ 	.word	0x000000b0
        /*0aa4*/ 	.short	0x010a
        /*0aa6*/ 	.byte	0xff
	.zero		1


	//   ....[150]....
        /*0aa8*/ 	.word	0x0000a8f0
        /*0aac*/ 	.word	0x00000000
        /*0ab0*/ 	.word	0x000000b8
        /*0ab4*/ 	.short	0x010a
        /*0ab6*/ 	.byte	0xff
	.zero		1


	//   ....[151]....
        /*0ab8*/ 	.word	0x0000a950
        /*0abc*/ 	.word	0x00000000
        /*0ac0*/ 	.word	0x000000c0
        /*0ac4*/ 	.short	0x010a
        /*0ac6*/ 	.byte	0xff
	.zero		1


	//   ....[152]....
        /*0ac8*/ 	.word	0x0000a9a0
        /*0acc*/ 	.word	0x00000000
        /*0ad0*/ 	.word	0x000000e0
        /*0ad4*/ 	.short	0x010a
        /*0ad6*/ 	.byte	0xff
	.zero		1


	//   ....[153]....
        /*0ad8*/ 	.word	0x0000aa00
        /*0adc*/ 	.word	0x00000000
        /*0ae0*/ 	.word	0x00000090
        /*0ae4*/ 	.short	0x010a
        /*0ae6*/ 	.byte	0xff
	.zero		1


	//   ....[154]....
        /*0ae8*/ 	.word	0x0000aa50
        /*0aec*/ 	.word	0x0000006e
        /*0af0*/ 	.word	0x00000100
        /*0af4*/ 	.short	0x010a
        /*0af6*/ 	.byte	0xff
	.zero		1


	//   ....[155]....
        /*0af8*/ 	.word	0x0000aaa0
        /*0afc*/ 	.word	0x00000003
        /*0b00*/ 	.word	0x00000090
        /*0b04*/ 	.short	0x010a
        /*0b06*/ 	.byte	0xff
	.zero		1


	//   ....[156]....
        /*0b08*/ 	.word	0x0000aaf0
        /*0b0c*/ 	.word	0x00000003
        /*0b10*/ 	.word	0x00000090
        /*0b14*/ 	.short	0x010a
        /*0b16*/ 	.byte	0xff
	.zero		1


	//   ....[157]....
        /*0b18*/ 	.word	0x0000ab40
        /*0b1c*/ 	.word	0x00000072
        /*0b20*/ 	.word	0x00000090
        /*0b24*/ 	.short	0x010a
        /*0b26*/ 	.byte	0xff
	.zero		1


	//----- nvinfo : EIATTR_NUM_MBARRIERS
	.align		4
.L_47:
        /*0b28*/ 	.byte	0x03, 0x38
        /*0b2a*/ 	.short	0x0029


	//----- nvinfo : EIATTR_EXIT_INSTR_OFFSETS
	.align		4
        /*0b2c*/ 	.byte	0x04, 0x1c
        /*0b2e*/ 	.short	(.L_49 - .L_48)


	//   ....[0]....
.L_48:
        /*0b30*/ 	.word	0x00002750


	//   ....[1]....
        /*0b34*/ 	.word	0x00002c50


	//   ....[2]....
        /*0b38*/ 	.word	0x00002cb0


	//   ....[3]....
        /*0b3c*/ 	.word	0x00003e40


	//   ....[4]....
        /*0b40*/ 	.word	0x000053d0


	//   ....[5]....
        /*0b44*/ 	.word	0x00005410


	//   ....[6]....
        /*0b48*/ 	.word	0x00009cb0


	//   ....[7]....
        /*0b4c*/ 	.word	0x00009d30


	//   ....[8]....
        /*0b50*/ 	.word	0x00009d60


	//   ....[9]....
        /*0b54*/ 	.word	0x00009dd0


	//----- nvinfo : EIATTR_MAX_THREADS
	.align		4
.L_49:
        /*0b58*/ 	.byte	0x04, 0x05
        /*0b5a*/ 	.short	(.L_51 - .L_50)
.L_50:
        /*0b5c*/ 	.word	0x00000100
        /*0b60*/ 	.word	0x00000001
        /*0b64*/ 	.word	0x00000001


	//----- nvinfo : EIATTR_CRS_STACK_SIZE
	.align		4
.L_51:
        /*0b68*/ 	.byte	0x04, 0x1e
        /*0b6a*/ 	.short	(.L_53 - .L_52)
.L_52:
        /*0b6c*/ 	.word	0x00000000


	//----- nvinfo : EIATTR_CBANK_PARAM_SIZE
	.align		4
.L_53:
        /*0b70*/ 	.byte	0x03, 0x19
        /*0b72*/ 	.short	0x0a00


	//----- nvinfo : EIATTR_PARAM_CBANK
	.align		4
        /*0b74*/ 	.byte	0x04, 0x0a
        /*0b76*/ 	.short	(.L_55 - .L_54)
	.align		4
.L_54:
        /*0b78*/ 	.word	index@(.nv.constant0._ZN7cutlass13device_kernelINS_4gemm6kernel13GemmUniversalIN4cute5tupleIJiiiiEEENS1_10collective13CollectiveMmaINS1_41MainloopSm100TmaUmmaWarpSpecializedSparseILi9ELi2ELi2ENS5_IJNS4_1CILi2EEENSA_ILi1EEESC_EEEEENS5_IJNSA_ILi256EEENSA_ILi128EEESG_EEEaNS5_IJNS4_6LayoutINS5_IJiNS5_IJSB_iEEEiEEENS5_IJlNS5_IJSC_SB_EEElEEEEENSI_INS5_IJNS5_IJSG_iEEESO_iEEENS5_IJNS5_IJSG_NSA_ILi16384EEEEEENS5_IJSC_lEEElEEEEEEEEaNS5_IJlSC_lEEENS4_8TiledMMAINS4_8MMA_AtomIJNS4_28SM100_MMA_S8_2x1SM_SS_SPARSEIaaiLi256ELi128ELNS4_4UMMA5MajorE0ELS11_0ELNS10_8SaturateE0EEEEEENSI_INS5_IJSC_SC_SC_EEENS5_IJNSA_ILi0EEES16_S16_EEEEENS5_IJNS4_10UnderscoreES19_S19_EEEEENS4_18SM100_TMA_2SM_LOADENS4_14ComposedLayoutINS4_7SwizzleILi2ELi4ELi3EEENS4_25smem_sparse_ptr_flag_bitsILi2ELi8EEENSI_INS5_IJNS5_IJSC_NSA_ILi8EEEEEENS5_IJSB_NSA_ILi64EEEEEEEEENS5_IJNS5_IJS16_SG_EEESL_EEEEEEEvNS4_8identityES1C_NS1D_INS1E_ILi3ELi4ELi3EEENS4_18smem_ptr_flag_bitsILi8EEENSI_INS5_IJS1I_SG_EEENS5_IJSG_SC_EEEEEEEvS1R_EENS_8epilogue10collective18CollectiveEpilogueINS20_23Sm100TmaWarpSpecializedILi4ELi2ELi32ELb1ELb0EEEJNS5_IJSG_SG_SG_EEENS5_IJNSI_ISG_SC_EENSI_INSA_ILi32EEESC_EEEEEiNS5_IJSC_llEEEiS2A_NS20_6fusion15FusionCallbacksIS24_NS2B_17LinearCombinationIiiiiLNS_15FloatRoundStyleE2EEES25_S29_JEEENS4_5SM1004TMEM4LOAD26SM100_TMEM_LOAD_32dp32b32xENS4_13SM90_TMA_LOADENS1D_INS1E_ILi2ELi5ELi2EEENS1T_ILi32EEENSI_INS5_IJS27_NSA_ILi4EEEEEENS5_IJSC_S27_EEEEEEENS4_39AutoVectorizingCopyWithAssumedAlignmentILi128EEENS4_14SM90_TMA_STOREES2S_S2U_S2U_EEEvvEEEEvNT_6ParamsE)
        /*0b7c*/ 	.short	0x0380
        /*0b7e*/ 	.short	0x0a00


	//----- nvinfo : EIATTR_SW_WAR
	.align		4
.L_55:
        /*0b80*/ 	.byte	0x04, 0x36
        /*0b82*/ 	.short	(.L_57 - .L_56)
.L_56:
        /*0b84*/ 	.word	0x00000008
.L_57:


//--------------------- .nv.callgraph             --------------------------
	.section	.nv.callgraph,"",@"SHT_CUDA_CALLGRAPH"
	.align	4
	.sectionentsize	8
	.align		4
        /*0000*/ 	.word	0x00000000
	.align		4
        /*0004*/ 	.word	0xffffffff
	.align		4
        /*0008*/ 	.word	index@(_ZN7cutlass13device_kernelINS_4gemm6kernel13GemmUniversalIN4cute5tupleIJiiiiEEENS1_10collective13CollectiveMmaINS1_41MainloopSm100TmaUmmaWarpSpecializedSparseILi9ELi2ELi2ENS5_IJNS4_1CILi2EEENSA_ILi1EEESC_EEEEENS5_IJNSA_ILi256EEENSA_ILi128EEESG_EEEaNS5_IJNS4_6LayoutINS5_IJiNS5_IJSB_iEEEiEEENS5_IJlNS5_IJSC_SB_EEElEEEEENSI_INS5_IJNS5_IJSG_iEEESO_iEEENS5_IJNS5_IJSG_NSA_ILi16384EEEEEENS5_IJSC_lEEElEEEEEEEEaNS5_IJlSC_lEEENS4_8TiledMMAINS4_8MMA_AtomIJNS4_28SM100_MMA_S8_2x1SM_SS_SPARSEIaaiLi256ELi128ELNS4_4UMMA5MajorE0ELS11_0ELNS10_8SaturateE0EEEEEENSI_INS5_IJSC_SC_SC_EEENS5_IJNSA_ILi0EEES16_S16_EEEEENS5_IJNS4_10UnderscoreES19_S19_EEEEENS4_18SM100_TMA_2SM_LOADENS4_14ComposedLayoutINS4_7SwizzleILi2ELi4ELi3EEENS4_25smem_sparse_ptr_flag_bitsILi2ELi8EEENSI_INS5_IJNS5_IJSC_NSA_ILi8EEEEEENS5_IJSB_NSA_ILi64EEEEEEEEENS5_IJNS5_IJS16_SG_EEESL_EEEEEEEvNS4_8identityES1C_NS1D_INS1E_ILi3ELi4ELi3EEENS4_18smem_ptr_flag_bitsILi8EEENSI_INS5_IJS1I_SG_EEENS5_IJSG_SC_EEEEEEEvS1R_EENS_8epilogue10collective18CollectiveEpilogueINS20_23Sm100TmaWarpSpecializedILi4ELi2ELi32ELb1ELb0EEEJNS5_IJSG_SG_SG_EEENS5_IJNSI_ISG_SC_EENSI_INSA_ILi32EEESC_EEEEEiNS5_IJSC_llEEEiS2A_NS20_6fusion15FusionCallbacksIS24_NS2B_17LinearCombinationIiiiiLNS_15FloatRoundStyleE2EEES25_S29_JEEENS4_5SM1004TMEM4LOAD26SM100_TMEM_LOAD_32dp32b32xENS4_13SM90_TMA_LOADENS1D_INS1E_ILi2ELi5ELi2EEENS1T_ILi32EEENSI_INS5_IJS27_NSA_ILi4EEEEEENS5_IJSC_S27_EEEEEEENS4_39AutoVectorizingCopyWithAssumedAlignmentILi128EEENS4_14SM90_TMA_STOREES2S_S2U_S2U_EEEvvEEEEvNT_6ParamsE)
	.align		4
        /*000c*/ 	.word	index@(__assertfail)
	.align		4
        /*0010*/ 	.word	0x00000000
	.align		4
        /*0014*/ 	.word	0xfffffffe
	.align		4
        /*0018*/ 	.word	0x00000000
	.align		4
        /*001c*/ 	.word	0xfffffffd
	.align		4
        /*0020*/ 	.word	0x00000000
	.align		4
        /*0024*/ 	.word	0xfffffffc


//--------------------- .nv.constant4             --------------------------
	.section	.nv.constant4,"a",@progbits
	.align	8
	.align		8
.nv.constant4:
        /*0000*/ 	.dword	__assertfail
	.align		8
        /*0008*/ 	.dword	__unnamed_1
	.align		8
        /*0010*/ 	.dword	__unnamed_2
	.align		8
        /*0018*/ 	.dword	_ZN39_INTERNAL_141a5a36_4_k_cu_f757a102_27024cuda3std3__45__cpo5beginE
	.align		8
        /*0020*/ 	.dword	_ZN39_INTERNAL_141a5a36_4_k_cu_f757a102_27024cuda3std3__45__cpo3endE
	.align		8
        /*0028*/ 	.dword	_ZN39_INTERNAL_141a5a36_4_k_cu_f757a102_27024cuda3std3__45__cpo6cbeginE
	.align		8
        /*0030*/ 	.dword	_ZN39_INTERNAL_141a5a36_4_k_cu_f757a102_27024cuda3std3__45__cpo4cendE
	.align		8
        /*0038*/ 	.dword	_ZN39_INTERNAL_141a5a36_4_k_cu_f757a102_27024cuda3std3__441_GLOBAL__N__141a5a36_4_k_cu_f757a102_27026ignoreE
	.align		8
        /*0040*/ 	.dword	_ZN39_INTERNAL_141a5a36_4_k_cu_f757a102_27024cuda3std3__419piecewise_constructE
	.align		8
        /*0048*/ 	.dword	_ZN39_INTERNAL_141a5a36_4_k_cu_f757a102_27024cuda3std3__48in_placeE
	.align		8
        /*0050*/ 	.dword	_ZN39_INTERNAL_141a5a36_4_k_cu_f757a102_27024cuda3std6ranges3__45__cpo4swapE
	.align		8
        /*0058*/ 	.dword	_ZN39_INTERNAL_141a5a36_4_k_cu_f757a102_27024cuda3std6ranges3__45__cpo9iter_moveE
	.align		8
        /*0060*/ 	.dword	_ZN39_INTERNAL_141a5a36_4_k_cu_f757a102_27024cute7productE
	.align		8
        /*0068*/ 	.dword	_ZN39_INTERNAL_141a5a36_4_k_cu_f757a102_27024cute1_E
	.align		8
        /*0070*/ 	.dword	$str$25
	.align		8
        /*0078*/ 	.dword	$str$26
	.align		8
        /*0080*/ 	.dword	$str$27
	.align		8
        /*0088*/ 	.dword	$str$28


//--------------------- .text._ZN7cutlass13device_kernelINS_4gemm6kernel13GemmUniversalIN4cute5tupleIJiiiiEEENS1_10collective13CollectiveMmaINS1_41MainloopSm100TmaUmmaWarpSpecializedSparseILi9ELi2ELi2ENS5_IJNS4_1CILi2EEENSA_ILi1EEESC_EEEEENS5_IJNSA_ILi256EEENSA_ILi128EEESG_EEEaNS5_IJNS4_6LayoutINS5_IJiNS5_IJSB_iEEEiEEENS5_IJlNS5_IJSC_SB_EEElEEEEENSI_INS5_IJNS5_IJSG_iEEESO_iEEENS5_IJNS5_IJSG_NSA_ILi16384EEEEEENS5_IJSC_lEEElEEEEEEEEaNS5_IJlSC_lEEENS4_8TiledMMAINS4_8MMA_AtomIJNS4_28SM100_MMA_S8_2x1SM_SS_SPARSEIaaiLi256ELi128ELNS4_4UMMA5MajorE0ELS11_0ELNS10_8SaturateE0EEEEEENSI_INS5_IJSC_SC_SC_EEENS5_IJNSA_ILi0EEES16_S16_EEEEENS5_IJNS4_10UnderscoreES19_S19_EEEEENS4_18SM100_TMA_2SM_LOADENS4_14ComposedLayoutINS4_7SwizzleILi2ELi4ELi3EEENS4_25smem_sparse_ptr_flag_bitsILi2ELi8EEENSI_INS5_IJNS5_IJSC_NSA_ILi8EEEEEENS5_IJSB_NSA_ILi64EEEEEEEEENS5_IJNS5_IJS16_SG_EEESL_EEEEEEEvNS4_8identityES1C_NS1D_INS1E_ILi3ELi4ELi3EEENS4_18smem_ptr_flag_bitsILi8EEENSI_INS5_IJS1I_SG_EEENS5_IJSG_SC_EEEEEEEvS1R_EENS_8epilogue10collective18CollectiveEpilogueINS20_23Sm100TmaWarpSpecializedILi4ELi2ELi32ELb1ELb0EEEJNS5_IJSG_SG_SG_EEENS5_IJNSI_ISG_SC_EENSI_INSA_ILi32EEESC_EEEEEiNS5_IJSC_llEEEiS2A_NS20_6fusion15FusionCallbacksIS24_NS2B_17LinearCombinationIiiiiLNS_15FloatRoundStyleE2EEES25_S29_JEEENS4_5SM1004TMEM4LOAD26SM100_TMEM_LOAD_32dp32b32xENS4_13SM90_TMA_LOADENS1D_INS1E_ILi2ELi5ELi2EEENS1T_ILi32EEENSI_INS5_IJS27_NSA_ILi4EEEEEENS5_IJSC_S27_EEEEEEENS4_39AutoVectorizingCopyWithAssumedAlignmentILi128EEENS4_14SM90_TMA_STOREES2S_S2U_S2U_EEEvvEEEEvNT_6ParamsE --------------------------
	.section	.text._ZN7cutlass13device_kernelINS_4gemm6kernel13GemmUniversalIN4cute5tupleIJiiiiEEENS1_10collective13CollectiveMmaINS1_41MainloopSm100TmaUmmaWarpSpecializedSparseILi9ELi2ELi2ENS5_IJNS4_1CILi2EEENSA_ILi1EEESC_EEEEENS5_IJNSA_ILi256EEENSA_ILi128EEESG_EEEaNS5_IJNS4_6LayoutINS5_IJiNS5_IJSB_iEEEiEEENS5_IJlNS5_IJSC_SB_EEElEEEEENSI_INS5_IJNS5_IJSG_iEEESO_iEEENS5_IJNS5_IJSG_NSA_ILi16384EEEEEENS5_IJSC_lEEElEEEEEEEEaNS5_IJlSC_lEEENS4_8TiledMMAINS4_8MMA_AtomIJNS4_28SM100_MMA_S8_2x1SM_SS_SPARSEIaaiLi256ELi128ELNS4_4UMMA5MajorE0ELS11_0ELNS10_8SaturateE0EEEEEENSI_INS5_IJSC_SC_SC_EEENS5_IJNSA_ILi0EEES16_S16_EEEEENS5_IJNS4_10UnderscoreES19_S19_EEEEENS4_18SM100_TMA_2SM_LOADENS4_14ComposedLayoutINS4_7SwizzleILi2ELi4ELi3EEENS4_25smem_sparse_ptr_flag_bitsILi2ELi8EEENSI_INS5_IJNS5_IJSC_NSA_ILi8EEEEEENS5_IJSB_NSA_ILi64EEEEEEEEENS5_IJNS5_IJS16_SG_EEESL_EEEEEEEvNS4_8identityES1C_NS1D_INS1E_ILi3ELi4ELi3EEENS4_18smem_ptr_flag_bitsILi8EEENSI_INS5_IJS1I_SG_EEENS5_IJSG_SC_EEEEEEEvS1R_EENS_8epilogue10collective18CollectiveEpilogueINS20_23Sm100TmaWarpSpecializedILi4ELi2ELi32ELb1ELb0EEEJNS5_IJSG_SG_SG_EEENS5_IJNSI_ISG_SC_EENSI_INSA_ILi32EEESC_EEEEEiNS5_IJSC_llEEEiS2A_NS20_6fusion15FusionCallbacksIS24_NS2B_17LinearCombinationIiiiiLNS_15FloatRoundStyleE2EEES25_S29_JEEENS4_5SM1004TMEM4LOAD26SM100_TMEM_LOAD_32dp32b32xENS4_13SM90_TMA_LOADENS1D_INS1E_ILi2ELi5ELi2EEENS1T_ILi32EEENSI_INS5_IJS27_NSA_ILi4EEEEEENS5_IJSC_S27_EEEEEEENS4_39AutoVectorizingCopyWithAssumedAlignmentILi128EEENS4_14SM90_TMA_STOREES2S_S2U_S2U_EEEvvEEEEvNT_6ParamsE,"ax",@progbits
	.align	128
.text._ZN7cutlass13device_kernelINS_4gemm6kernel13GemmUniversalIN4cute5tupleIJiiiiEEENS1_10collective13CollectiveMmaINS1_41MainloopSm100TmaUmmaWarpSpecializedSparseILi9ELi2ELi2ENS5_IJNS4_1CILi2EEENSA_ILi1EEESC_EEEEENS5_IJNSA_ILi256EEENSA_ILi128EEESG_EEEaNS5_IJNS4_6LayoutINS5_IJiNS5_IJSB_iEEEiEEENS5_IJlNS5_IJSC_SB_EEElEEEEENSI_INS5_IJNS5_IJSG_iEEESO_iEEENS5_IJNS5_IJSG_NSA_ILi16384EEEEEENS5_IJSC_lEEElEEEEEEEEaNS5_IJlSC_lEEENS4_8TiledMMAINS4_8MMA_AtomIJNS4_28SM100_MMA_S8_2x1SM_SS_SPARSEIaaiLi256ELi128ELNS4_4UMMA5MajorE0ELS11_0ELNS10_8SaturateE0EEEEEENSI_INS5_IJSC_SC_SC_EEENS5_IJNSA_ILi0EEES16_S16_EEEEENS5_IJNS4_10UnderscoreES19_S19_EEEEENS4_18SM100_TMA_2SM_LOADENS4_14ComposedLayoutINS4_7SwizzleILi2ELi4ELi3EEENS4_25smem_sparse_ptr_flag_bitsILi2ELi8EEENSI_INS5_IJNS5_IJSC_NSA_ILi8EEEEEENS5_IJSB_NSA_ILi64EEEEEEEEENS5_IJNS5_IJS16_SG_EEESL_EEEEEEEvNS4_8identityES1C_NS1D_INS1E_ILi3ELi4ELi3EEENS4_18smem_ptr_flag_bitsILi8EEENSI_INS5_IJS1I_SG_EEENS5_IJSG_SC_EEEEEEEvS1R_EENS_8epilogue10collective18CollectiveEpilogueINS20_23Sm100TmaWarpSpecializedILi4ELi2ELi32ELb1ELb0EEEJNS5_IJSG_SG_SG_EEENS5_IJNSI_ISG_SC_EENSI_INSA_ILi32EEESC_EEEEEiNS5_IJSC_llEEEiS2A_NS20_6fusion15FusionCallbacksIS24_NS2B_17LinearCombinationIiiiiLNS_15FloatRoundStyleE2EEES25_S29_JEEENS4_5SM1004TMEM4LOAD26SM100_TMEM_LOAD_32dp32b32xENS4_13SM90_TMA_LOADENS1D_INS1E_ILi2ELi5ELi2EEENS1T_ILi32EEENSI_INS5_IJS27_NSA_ILi4EEEEEENS5_IJSC_S27_EEEEEEENS4_39AutoVectorizingCopyWithAssumedAlignmentILi128EEENS4_14SM90_TMA_STOREES2S_S2U_S2U_EEEvvEEEEvNT_6ParamsE:
        .type           _ZN7cutlass13device_kernelINS_4gemm6kernel13GemmUniversalIN4cute5tupleIJiiiiEEENS1_10collective13CollectiveMmaINS1_41MainloopSm100TmaUmmaWarpSpecializedSparseILi9ELi2ELi2ENS5_IJNS4_1CILi2EEENSA_ILi1EEESC_EEEEENS5_IJNSA_ILi256EEENSA_ILi128EEESG_EEEaNS5_IJNS4_6LayoutINS5_IJiNS5_IJSB_iEEEiEEENS5_IJlNS5_IJSC_SB_EEElEEEEENSI_INS5_IJNS5_IJSG_iEEESO_iEEENS5_IJNS5_IJSG_NSA_ILi16384EEEEEENS5_IJSC_lEEElEEEEEEEEaNS5_IJlSC_lEEENS4_8TiledMMAINS4_8MMA_AtomIJNS4_28SM100_MMA_S8_2x1SM_SS_SPARSEIaaiLi256ELi128ELNS4_4UMMA5MajorE0ELS11_0ELNS10_8SaturateE0EEEEEENSI_INS5_IJSC_SC_SC_EEENS5_IJNSA_ILi0EEES16_S16_EEEEENS5_IJNS4_10UnderscoreES19_S19_EEEEENS4_18SM100_TMA_2SM_LOADENS4_14ComposedLayoutINS4_7SwizzleILi2ELi4ELi3EEENS4_25smem_sparse_ptr_flag_bitsILi2ELi8EEENSI_INS5_IJNS5_IJSC_NSA_ILi8EEEEEENS5_IJSB_NSA_ILi64EEEEEEEEENS5_IJNS5_IJS16_SG_EEESL_EEEEEEEvNS4_8identityES1C_NS1D_INS1E_ILi3ELi4ELi3EEENS4_18smem_ptr_flag_bitsILi8EEENSI_INS5_IJS1I_SG_EEENS5_IJSG_SC_EEEEEEEvS1R_EENS_8epilogue10collective18CollectiveEpilogueINS20_23Sm100TmaWarpSpecializedILi4ELi2ELi32ELb1ELb0EEEJNS5_IJSG_SG_SG_EEENS5_IJNSI_ISG_SC_EENSI_INSA_ILi32EEESC_EEEEEiNS5_IJSC_llEEEiS2A_NS20_6fusion15FusionCallbacksIS24_NS2B_17LinearCombinationIiiiiLNS_15FloatRoundStyleE2EEES25_S29_JEEENS4_5SM1004TMEM4LOAD26SM100_TMEM_LOAD_32dp32b32xENS4_13SM90_TMA_LOADENS1D_INS1E_ILi2ELi5ELi2EEENS1T_ILi32EEENSI_INS5_IJS27_NSA_ILi4EEEEEENS5_IJSC_S27_EEEEEEENS4_39AutoVectorizingCopyWithAssumedAlignmentILi128EEENS4_14SM90_TMA_STOREES2S_S2U_S2U_EEEvvEEEEvNT_6ParamsE,@function
        .size           _ZN7cutlass13device_kernelINS_4gemm6kernel13GemmUniversalIN4cute5tupleIJiiiiEEENS1_10collective13CollectiveMmaINS1_41MainloopSm100TmaUmmaWarpSpecializedSparseILi9ELi2ELi2ENS5_IJNS4_1CILi2EEENSA_ILi1EEESC_EEEEENS5_IJNSA_ILi256EEENSA_ILi128EEESG_EEEaNS5_IJNS4_6LayoutINS5_IJiNS5_IJSB_iEEEiEEENS5_IJlNS5_IJSC_SB_EEElEEEEENSI_INS5_IJNS5_IJSG_iEEESO_iEEENS5_IJNS5_IJSG_NSA_ILi16384EEEEEENS5_IJSC_lEEElEEEEEEEEaNS5_IJlSC_lEEENS4_8TiledMMAINS4_8MMA_AtomIJNS4_28SM100_MMA_S8_2x1SM_SS_SPARSEIaaiLi256ELi128ELNS4_4UMMA5MajorE0ELS11_0ELNS10_8SaturateE0EEEEEENSI_INS5_IJSC_SC_SC_EEENS5_IJNSA_ILi0EEES16_S16_EEEEENS5_IJNS4_10UnderscoreES19_S19_EEEEENS4_18SM100_TMA_2SM_LOADENS4_14ComposedLayoutINS4_7SwizzleILi2ELi4ELi3EEENS4_25smem_sparse_ptr_flag_bitsILi2ELi8EEENSI_INS5_IJNS5_IJSC_NSA_ILi8EEEEEENS5_IJSB_NSA_ILi64EEEEEEEEENS5_IJNS5_IJS16_SG_EEESL_EEEEEEEvNS4_8identityES1C_NS1D_INS1E_ILi3ELi4ELi3EEENS4_18smem_ptr_flag_bitsILi8EEENSI_INS5_IJS1I_SG_EEENS5_IJSG_SC_EEEEEEEvS1R_EENS_8epilogue10collective18CollectiveEpilogueINS20_23Sm100TmaWarpSpecializedILi4ELi2ELi32ELb1ELb0EEEJNS5_IJSG_SG_SG_EEENS5_IJNSI_ISG_SC_EENSI_INSA_ILi32EEESC_EEEEEiNS5_IJSC_llEEEiS2A_NS20_6fusion15FusionCallbacksIS24_NS2B_17LinearCombinationIiiiiLNS_15FloatRoundStyleE2EEES25_S29_JEEENS4_5SM1004TMEM4LOAD26SM100_TMEM_LOAD_32dp32b32xENS4_13SM90_TMA_LOADENS1D_INS1E_ILi2ELi5ELi2EEENS1T_ILi32EEENSI_INS5_IJS27_NSA_ILi4EEEEEENS5_IJSC_S27_EEEEEEENS4_39AutoVectorizingCopyWithAssumedAlignmentILi128EEENS4_14SM90_TMA_STOREES2S_S2U_S2U_EEEvvEEEEvNT_6ParamsE,(.L_x_196 - _ZN7cutlass13device_kernelINS_4gemm6kernel13GemmUniversalIN4cute5tupleIJiiiiEEENS1_10collective13CollectiveMmaINS1_41MainloopSm100TmaUmmaWarpSpecializedSparseILi9ELi2ELi2ENS5_IJNS4_1CILi2EEENSA_ILi1EEESC_EEEEENS5_IJNSA_ILi256EEENSA_ILi128EEESG_EEEaNS5_IJNS4_6LayoutINS5_IJiNS5_IJSB_iEEEiEEENS5_IJlNS5_IJSC_SB_EEElEEEEENSI_INS5_IJNS5_IJSG_iEEESO_iEEENS5_IJNS5_IJSG_NSA_ILi16384EEEEEENS5_IJSC_lEEElEEEEEEEEaNS5_IJlSC_lEEENS4_8TiledMMAINS4_8MMA_AtomIJNS4_28SM100_MMA_S8_2x1SM_SS_SPARSEIaaiLi256ELi128ELNS4_4UMMA5MajorE0ELS11_0ELNS10_8SaturateE0EEEEEENSI_INS5_IJSC_SC_SC_EEENS5_IJNSA_ILi0EEES16_S16_EEEEENS5_IJNS4_10UnderscoreES19_S19_EEEEENS4_18SM100_TMA_2SM_LOADENS4_14ComposedLayoutINS4_7SwizzleILi2ELi4ELi3EEENS4_25smem_sparse_ptr_flag_bitsILi2ELi8EEENSI_INS5_IJNS5_IJSC_NSA_ILi8EEEEEENS5_IJSB_NSA_ILi64EEEEEEEEENS5_IJNS5_IJS16_SG_EEESL_EEEEEEEvNS4_8identityES1C_NS1D_INS1E_ILi3ELi4ELi3EEENS4_18smem_ptr_flag_bitsILi8EEENSI_INS5_IJS1I_SG_EEENS5_IJSG_SC_EEEEEEEvS1R_EENS_8epilogue10collective18CollectiveEpilogueINS20_23Sm100TmaWarpSpecializedILi4ELi2ELi32ELb1ELb0EEEJNS5_IJSG_SG_SG_EEENS5_IJNSI_ISG_SC_EENSI_INSA_ILi32EEESC_EEEEEiNS5_IJSC_llEEEiS2A_NS20_6fusion15FusionCallbacksIS24_NS2B_17LinearCombinationIiiiiLNS_15FloatRoundStyleE2EEES25_S29_JEEENS4_5SM1004TMEM4LOAD26SM100_TMEM_LOAD_32dp32b32xENS4_13SM90_TMA_LOADENS1D_INS1E_ILi2ELi5ELi2EEENS1T_ILi32EEENSI_INS5_IJS27_NSA_ILi4EEEEEENS5_IJSC_S27_EEEEEEENS4_39AutoVectorizingCopyWithAssumedAlignmentILi128EEENS4_14SM90_TMA_STOREES2S_S2U_S2U_EEEvvEEEEvNT_6ParamsE)
        .other          _ZN7cutlass13device_kernelINS_4gemm6kernel13GemmUniversalIN4cute5tupleIJiiiiEEENS1_10collective13CollectiveMmaINS1_41MainloopSm100TmaUmmaWarpSpecializedSparseILi9ELi2ELi2ENS5_IJNS4_1CILi2EEENSA_ILi1EEESC_EEEEENS5_IJNSA_ILi256EEENSA_ILi128EEESG_EEEaNS5_IJNS4_6LayoutINS5_IJiNS5_IJSB_iEEEiEEENS5_IJlNS5_IJSC_SB_EEElEEEEENSI_INS5_IJNS5_IJSG_iEEESO_iEEENS5_IJNS5_IJSG_NSA_ILi16384EEEEEENS5_IJSC_lEEElEEEEEEEEaNS5_IJlSC_lEEENS4_8TiledMMAINS4_8MMA_AtomIJNS4_28SM100_MMA_S8_2x1SM_SS_SPARSEIaaiLi256ELi128ELNS4_4UMMA5MajorE0ELS11_0ELNS10_8SaturateE0EEEEEENSI_INS5_IJSC_SC_SC_EEENS5_IJNSA_ILi0EEES16_S16_EEEEENS5_IJNS4_10UnderscoreES19_S19_EEEEENS4_18SM100_TMA_2SM_LOADENS4_14ComposedLayoutINS4_7SwizzleILi2ELi4ELi3EEENS4_25smem_sparse_ptr_flag_bitsILi2ELi8EEENSI_INS5_IJNS5_IJSC_NSA_ILi8EEEEEENS5_IJSB_NSA_ILi64EEEEEEEEENS5_IJNS5_IJS16_SG_EEESL_EEEEEEEvNS4_8identityES1C_NS1D_INS1E_ILi3ELi4ELi3EEENS4_18smem_ptr_flag_bitsILi8EEENSI_INS5_IJS1I_SG_EEENS5_IJSG_SC_EEEEEEEvS1R_EENS_8epilogue10collective18CollectiveEpilogueINS20_23Sm100TmaWarpSpecializedILi4ELi2ELi32ELb1ELb0EEEJNS5_IJSG_SG_SG_EEENS5_IJNSI_ISG_SC_EENSI_INSA_ILi32EEESC_EEEEEiNS5_IJSC_llEEEiS2A_NS20_6fusion15FusionCallbacksIS24_NS2B_17LinearCombinationIiiiiLNS_15FloatRoundStyleE2EEES25_S29_JEEENS4_5SM1004TMEM4LOAD26SM100_TMEM_LOAD_32dp32b32xENS4_13SM90_TMA_LOADENS1D_INS1E_ILi2ELi5ELi2EEENS1T_ILi32EEENSI_INS5_IJS27_NSA_ILi4EEEEEENS5_IJSC_S27_EEEEEEENS4_39AutoVectorizingCopyWithAssumedAlignmentILi128EEENS4_14SM90_TMA_STOREES2S_S2U_S2U_EEEvvEEEEvNT_6ParamsE,@"STO_CUDA_ENTRY STV_DEFAULT"
_ZN7cutlass13device_kernelINS_4gemm6kernel13GemmUniversalIN4cute5tupleIJiiiiEEENS1_10collective13CollectiveMmaINS1_41MainloopSm100TmaUmmaWarpSpecializedSparseILi9ELi2ELi2ENS5_IJNS4_1CILi2EEENSA_ILi1EEESC_EEEEENS5_IJNSA_ILi256EEENSA_ILi128EEESG_EEEaNS5_IJNS4_6LayoutINS5_IJiNS5_IJSB_iEEEiEEENS5_IJlNS5_IJSC_SB_EEElEEEEENSI_INS5_IJNS5_IJSG_iEEESO_iEEENS5_IJNS5_IJSG_NSA_ILi16384EEEEEENS5_IJSC_lEEElEEEEEEEEaNS5_IJlSC_lEEENS4_8TiledMMAINS4_8MMA_AtomIJNS4_28SM100_MMA_S8_2x1SM_SS_SPARSEIaaiLi256ELi128ELNS4_4UMMA5MajorE0ELS11_0ELNS10_8SaturateE0EEEEEENSI_INS5_IJSC_SC_SC_EEENS5_IJNSA_ILi0EEES16_S16_EEEEENS5_IJNS4_10UnderscoreES19_S19_EEEEENS4_18SM100_TMA_2SM_LOADENS4_14ComposedLayoutINS4_7SwizzleILi2ELi4ELi3EEENS4_25smem_sparse_ptr_flag_bitsILi2ELi8EEENSI_INS5_IJNS5_IJSC_NSA_ILi8EEEEEENS5_IJSB_NSA_ILi64EEEEEEEEENS5_IJNS5_IJS16_SG_EEESL_EEEEEEEvNS4_8identityES1C_NS1D_INS1E_ILi3ELi4ELi3EEENS4_18smem_ptr_flag_bitsILi8EEENSI_INS5_IJS1I_SG_EEENS5_IJSG_SC_EEEEEEEvS1R_EENS_8epilogue10collective18CollectiveEpilogueINS20_23Sm100TmaWarpSpecializedILi4ELi2ELi32ELb1ELb0EEEJNS5_IJSG_SG_SG_EEENS5_IJNSI_ISG_SC_EENSI_INSA_ILi32EEESC_EEEEEiNS5_IJSC_llEEEiS2A_NS20_6fusion15FusionCallbacksIS24_NS2B_17LinearCombinationIiiiiLNS_15FloatRoundStyleE2EEES25_S29_JEEENS4_5SM1004TMEM4LOAD26SM100_TMEM_LOAD_32dp32b32xENS4_13SM90_TMA_LOADENS1D_INS1E_ILi2ELi5ELi2EEENS1T_ILi32EEENSI_INS5_IJS27_NSA_ILi4EEEEEENS5_IJSC_S27_EEEEEEENS4_39AutoVectorizingCopyWithAssumedAlignmentILi128EEENS4_14SM90_TMA_STOREES2S_S2U_S2U_EEEvvEEEEvNT_6ParamsE:
[----:B------:R-:W1:Y:S01]  /*0000*/  LDC R1, c[0x0][0x37c] ;  /* 0x0000df00ff017b82 */ /* 0x000e620000000800 */
[----:B------:R-:W2:Y:S01]  /*0010*/  S2R R103, SR_TID.X ;  /* 0x0000000000677919 */ /* 0x000ea20000002100 */
[----:B------:R-:W3:Y:S06]  /*0020*/  LDCU.64 UR6, c[0x0][0xa90] ;  /* 0x00015200ff0677ac */ /* 0x000eec0008000a00 */
[----:B------:R-:W4:Y:S01]  /*0030*/  S2UR UR37, SR_CgaCtaId ;  /* 0x00000000002579c3 */ /* 0x000f220000008800 */
[----:B------:R-:W-:Y:S02]  /*0040*/  PRMT R89, RZ, 0x7610, R89 ;  /* 0x00007610ff597816 */ /* 0x000fe40000000059 */
[----:B------:R-:W-:Y:S01]  /*0050*/  ELECT P4, URZ, PT ;  /* 0x0000000000ff782f */ /* 0x000fe20003880000 */
[----:B------:R-:W1:Y:S01]  /*0060*/  LDCU.64 UR38, c[0x0][0x358] ;  /* 0x00006b00ff2677ac */ /* 0x000e620008000a00 */
[----:B---3--:R-:W-:-:S04]  /*0070*/  UISETP.NE.U32.AND UP0, UPT, UR6, URZ, UPT ;  /* 0x000000ff0600728c */ /* 0x008fc8000bf05070 */
[----:B------:R-:W-:Y:S02]  /*0080*/  UISETP.NE.AND.EX UP0, UPT, UR7, URZ, UPT, UP0 ;  /* 0x000000ff0700728c */ /* 0x000fe4000bf05300 */
[----:B----4-:R-:W-:Y:S02]  /*0090*/  ULOP3.LUT UR4, UR37, 0x1, URZ, 0xc0, !UPT ;  /* 0x0000000125047892 */ /* 0x010fe4000f8ec0ff */
[----:B------:R-:W-:Y:S01]  /*00a0*/  ULOP3.LUT UR5, UR37, 0x1, URZ, 0x3c, !UPT ;  /* 0x0000000125057892 */ /* 0x000fe2000f8e3cff */
[----:B--2---:R-:W-:-:S05]  /*00b0*/  SHF.R.U32.HI R94, RZ, 0x5, R103 ;  /* 0x00000005ff5e7819 */ /* 0x004fca0000011667 */
[----:B------:R-:W2:Y:S02]  /*00c0*/  SHFL.IDX PT, R0, R94, RZ, 0x1f ;  /* 0x00001fff5e007589 */ /* 0x000ea400000e0000 */
[----:B--2---:R-:W-:Y:S01]  /*00d0*/  R2UR UR10, R0 ;  /* 0x00000000000a72ca */ /* 0x004fe200000e0000 */
[----:B-1----:R-:W-:-:S14]  /*00e0*/  BRA.U UP0, `(.L_x_0) ;  /* 0x00000001002c7547 */ /* 0x002fdc000b800000 */
[----:B------:R-:W1:Y:S02]  /*00f0*/  LDCU.64 UR8, c[0x0][0xa88] ;  /* 0x00015100ff0877ac */ /* 0x000e640008000a00 */
[----:B-1----:R-:W-:-:S04]  /*0100*/  UISETP.NE.U32.AND UP0, UPT, UR8, URZ, UPT ;  /* 0x000000ff0800728c */ /* 0x002fc8000bf05070 */
[----:B------:R-:W-:-:S09]  /*0110*/  UISETP.NE.AND.EX UP0, UPT, UR9, URZ, UPT, UP0 ;  /* 0x000000ff0900728c */ /* 0x000fd2000bf05300 */
[----:B------:R-:W-:Y:S05]  /*0120*/  BRA.U !UP0, `(.L_x_1) ;  /* 0x0000000108107547 */ /* 0x000fea000b800000 */
[----:B------:R-:W1:Y:S02]  /*0130*/  LDC.64 R48, c[0x0][0xa88] ;  /* 0x0002a200ff307b82 */ /* 0x000e640000000a00 */
[----:B-1----:R1:W5:Y:S01]  /*0140*/  LDG.E R48, desc[UR38][R48.64] ;  /* 0x0000002630307981 */ /* 0x002362000c1e1900 */
[----:B------:R-:W-:Y:S01]  /*0150*/  HFMA2 R89, -RZ, RZ, 0, 5.9604644775390625e-08 ;  /* 0x00000001ff597431 */ /* 0x000fe200000001ff */
[----:B------:R-:W-:Y:S05]  /*0160*/  BRA `(.L_x_0) ;  /* 0x00000000000c7947 */ /* 0x000fea0003800000 */
.L_x_1:
[----:B------:R-:W1:Y:S01]  /*0170*/  LDCU UR8, c[0x0][0xa80] ;  /* 0x00015000ff0877ac */ /* 0x000e620008000800 */
[----:B------:R-:W-:Y:S01]  /*0180*/  HFMA2 R89, -RZ, RZ, 0, 5.9604644775390625e-08 ;  /* 0x00000001ff597431 */ /* 0x000fe200000001ff */
[----:B-1----:R-:W-:-:S07]  /*0190*/  MOV R48, UR8 ;  /* 0x0000000800307c02 */ /* 0x002fce0008000f00 */
.L_x_0:
[----:B------:R-:W2:Y:S02]  /*01a0*/  LDCU.64 UR8, c[0x0][0xab0] ;  /* 0x00015600ff0877ac */ /* 0x000ea40008000a00 */
[----:B--2---:R-:W-:-:S04]  /*01b0*/  UISETP.NE.U32.AND UP0, UPT, UR8, URZ, UPT ;  /* 0x000000ff0800728c */ /* 0x004fc8000bf05070 */
[----:B------:R-:W-:-:S09]  /*01c0*/  UISETP.NE.AND.EX UP0, UPT, UR9, URZ, UPT, UP0 ;  /* 0x000000ff0900728c */ /* 0x000fd2000bf05300 */
[----:B------:R-:W-:Y:S05]  /*01d0*/  BRA.U UP0, `(.L_x_2) ;  /* 0x0000000100247547 */ /* 0x000fea000b800000 */
[----:B------:R-:W2:Y:S02]  /*01e0*/  LDCU.64 UR8, c[0x0][0xaa8] ;  /* 0x00015500ff0877ac */ /* 0x000ea40008000a00 */
[----:B--2---:R-:W-:-:S04]  /*01f0*/  UISETP.NE.U32.AND UP0, UPT, UR8, URZ, UPT ;  /* 0x000000ff0800728c */ /* 0x004fc8000bf05070 */
[----:B------:R-:W-:-:S09]  /*0200*/  UISETP.NE.AND.EX UP0, UPT, UR9, URZ, UPT, UP0 ;  /* 0x000000ff0900728c */ /* 0x000fd2000bf05300 */
[----:B------:R-:W-:Y:S05]  /*0210*/  BRA.U !UP0, `(.L_x_3) ;  /* 0x00000001080c7547 */ /* 0x000fea000b800000 */
[----:B------:R-:W2:Y:S02]  /*0220*/  LDC.64 R46, c[0x0][0xaa8] ;  /* 0x0002aa00ff2e7b82 */ /* 0x000ea40000000a00 */
[----:B--2---:R2:W5:Y:S01]  /*0230*/  LDG.E R46, desc[UR38][R46.64] ;  /* 0x000000262e2e7981 */ /* 0x004562000c1e1900 */
[----:B------:R-:W-:Y:S05]  /*0240*/  BRA `(.L_x_2) ;  /* 0x0000000000087947 */ /* 0x000fea0003800000 */
.L_x_3:
[----:B------:R-:W2:Y:S02]  /*0250*/  LDCU UR8, c[0x0][0xaa0] ;  /* 0x00015400ff0877ac */ /* 0x000ea40008000800 */
[----:B--2---:R-:W-:Y:S02]  /*0260*/  MOV R46, UR8 ;  /* 0x00000008002e7c02 */ /* 0x004fe40008000f00 */
.L_x_2:
[----:B------:R-:W-:Y:S01]  /*0270*/  IMAD.U32 R0, RZ, RZ, UR10 ;  /* 0x0000000aff007e24 */ /* 0x000fe2000f8e00ff */
[----:B------:R-:W-:Y:S04]  /*0280*/  BSSY.RECONVERGENT B0, `(.L_x_4) ;  /* 0x000000f000007945 */ /* 0x000fe80003800200 */
[C---:B------:R-:W-:Y:S02]  /*0290*/  ISETP.NE.OR P1, PT, R0.reuse, 0x1, !P4 ;  /* 0x000000010000780c */ /* 0x040fe40006725670 */
[----:B------:R-:W-:-:S11]  /*02a0*/  ISETP.NE.OR P0, PT, R0, 0x3, !P4 ;  /* 0x000000030000780c */ /* 0x000fd60006705670 */
[----:B------:R-:W-:Y:S05]  /*02b0*/  @P1 BRA `(.L_x_5) ;  /* 0x00000000002c1947 */ /* 0x000fea0003800000 */
[----:B------:R-:W3:Y:S02]  /*02c0*/  LDCU.64 UR8, c[0x0][0x348] ;  /* 0x00006900ff0877ac */ /* 0x000ee40008000a00 */
[----:B---3--:R-:W-:Y:S02]  /*02d0*/  UIADD3 UR14, UP2, UPT, UR8, 0x80, URZ ;  /* 0x00000080080e7890 */ /* 0x008fe4000ff5e0ff */
[----:B------:R-:W-:Y:S02]  /*02e0*/  UIADD3 UR12, UP1, UPT, UR8, 0x280, URZ ;  /* 0x00000280080c7890 */ /* 0x000fe4000ff3e0ff */
[----:B------:R-:W-:Y:S02]  /*02f0*/  UIADD3 UR8, UP0, UPT, UR8, 0x180, URZ ;  /* 0x0000018008087890 */ /* 0x000fe4000ff1e0ff */
[----:B------:R-:W-:Y:S02]  /*0300*/  UIADD3.X UR15, UPT, UPT, URZ, UR9, URZ, UP2, !UPT ;  /* 0x00000009ff0f7290 */ /* 0x000fe400097fe4ff */
[----:B------:R-:W-:-:S02]  /*0310*/  UIADD3.X UR13, UPT, UPT, URZ, UR9, URZ, UP1, !UPT ;  /* 0x00000009ff0d7290 */ /* 0x000fc40008ffe4ff */
[----:B------:R-:W-:-:S05]  /*0320*/  UIADD3.X UR9, UPT, UPT, URZ, UR9, URZ, UP0, !UPT ;  /* 0x00000009ff097290 */ /* 0x000fca00087fe4ff */
[----:B------:R3:W-:Y:S02]  /*0330*/  UTMACCTL.PF [UR14] ;  /* 0x000000000e0079b9 */ /* 0x0007e40008040000 */
[----:B------:R3:W-:Y:S02]  /*0340*/  UTMACCTL.PF [UR12] ;  /* 0x000000000c0079b9 */ /* 0x0007e40008040000 */
[----:B------:R3:W-:Y:S02]  /*0350*/  UTMACCTL.PF [UR8] ;  /* 0x00000000080079b9 */ /* 0x0007e40008040000 */
[----:B---3--:R-:W-:Y:S01]  /*0360*/  NOP ;  /* 0x0000000000007918 */ /* 0x008fe20000000000 */
.L_x_5:
[----:B------:R-:W-:Y:S05]  /*0370*/  BSYNC.RECONVERGENT B0 ;  /* 0x0000000000007941 */ /* 0x000fea0003800200 */
.L_x_4:
[----:B------:R-:W-:Y:S04]  /*0380*/  BSSY.RECONVERGENT B0, `(.L_x_6) ;  /* 0x000000a000007945 */ /* 0x000fe80003800200 */
[----:B------:R-:W-:Y:S05]  /*0390*/  @P0 BRA `(.L_x_7) ;  /* 0x0000000000200947 */ /* 0x000fea0003800000 */
[----:B------:R-:W3:Y:S02]  /*03a0*/  LDCU.64 UR8, c[0x0][0x348] ;  /* 0x00006900ff0877ac */ /* 0x000ee40008000a00 */
[----:B---3--:R-:W-:Y:S02]  /*03b0*/  UIADD3 UR12, UP1, UPT, UR8, 0x780, URZ ;  /* 0x00000780080c7890 */ /* 0x008fe4000ff3e0ff */
[----:B------:R-:W-:Y:S02]  /*03c0*/  UIADD3 UR8, UP0, UPT, UR8, 0x880, URZ ;  /* 0x0000088008087890 */ /* 0x000fe4000ff1e0ff */
[----:B------:R-:W-:Y:S02]  /*03d0*/  UIADD3.X UR13, UPT, UPT, URZ, UR9, URZ, UP1, !UPT ;  /* 0x00000009ff0d7290 */ /* 0x000fe40008ffe4ff */
[----:B------:R-:W-:-:S07]  /*03e0*/  UIADD3.X UR9, UPT, UPT, URZ, UR9, URZ, UP0, !UPT ;  /* 0x00000009ff097290 */ /* 0x000fce00087fe4ff */
[----:B------:R3:W-:Y:S02]  /*03f0*/  UTMACCTL.PF [UR12] ;  /* 0x000000000c0079b9 */ /* 0x0007e40008040000 */
[----:B------:R3:W-:Y:S02]  /*0400*/  UTMACCTL.PF [UR8] ;  /* 0x00000000080079b9 */ /* 0x0007e40008040000 */
[----:B---3--:R-:W-:Y:S01]  /*0410*/  NOP ;  /* 0x0000000000007918 */ /* 0x008fe20000000000 */
.L_x_7:
[----:B------:R-:W-:Y:S05]  /*0420*/  BSYNC.RECONVERGENT B0 ;  /* 0x0000000000007941 */ /* 0x000fea0003800200 */
.L_x_6:
[----:B------:R-:W3:Y:S01]  /*0430*/  LDCU.64 UR8, c[0x0][0xa88] ;  /* 0x00015100ff0877ac */ /* 0x000ee20008000a00 */
[----:B------:R-:W-:Y:S02]  /*0440*/  UISETP.EQ.U32.AND UP1, UPT, UR6, URZ, UPT ;  /* 0x000000ff0600728c */ /* 0x000fe4000bf22070 */
[----:B------:R-:W-:Y:S02]  /*0450*/  UPLOP3.LUT UP5, UPT, UPT, UPT, UPT, 0x80, 0x8 ;  /* 0x000000000008789c */ /* 0x000fe40003faf070 */
[----:B---3--:R-:W-:-:S04]  /*0460*/  UISETP.NE.U32.AND UP0, UPT, UR8, URZ, UPT ;  /* 0x000000ff0800728c */ /* 0x008fc8000bf05070 */
[----:B------:R-:W-:-:S04]  /*0470*/  UISETP.NE.AND.EX UP0, UPT, UR9, URZ, UPT, UP0 ;  /* 0x000000ff0900728c */ /* 0x000fc8000bf05300 */
[----:B------:R-:W-:-:S04]  /*0480*/  UISETP.EQ.OR.EX UP2, UPT, UR7, URZ, !UP0, UP1 ;  /* 0x000000ff0700728c */ /* 0x000fc8000c742710 */
[----:B------:R-:W-:-:S05]  /*0490*/  UP2UR UR50, UPR, URZ, 0x4 ;  /* 0x00000004ff327883 */ /* 0x000fca0008000000 */
[----:B------:R-:W-:Y:S07]  /*04a0*/  BRA.U !UP2, `(.L_x_8) ;  /* 0x000000010a207547 */ /* 0x000fee000b800000 */
[----:B-----5:R-:W-:Y:S01]  /*04b0*/  R2UR UR8, R48 ;  /* 0x00000000300872ca */ /* 0x020fe200000e0000 */
[----:B------:R-:W-:Y:S02]  /*04c0*/  UISETP.NE.U32.AND UP2, UPT, UR6, URZ, UPT ;  /* 0x000000ff0600728c */ /* 0x000fe4000bf45070 */
[----:B------:R-:W-:Y:S02]  /*04d0*/  USEL UR6, URZ, 0xffffffff, UP0 ;  /* 0xffffffffff067887 */ /* 0x000fe40008000000 */
[----:B------:R-:W-:-:S08]  /*04e0*/  UISETP.NE.AND.EX UP2, UPT, UR7, URZ, UPT, UP2 ;  /* 0x000000ff0700728c */ /* 0x000fd0000bf45320 */
[----:B------:R-:W-:-:S04]  /*04f0*/  UISETP.NE.AND UP1, UPT, UR8, URZ, UPT ;  /* 0x000000ff0800728c */ /* 0x000fc8000bf25270 */
[----:B------:R-:W-:-:S04]  /*0500*/  @!UP2 USEL UR6, URZ, 0xffffffff, UP1 ;  /* 0xffffffffff06a887 */ /* 0x000fc80008800000 */
[----:B------:R-:W-:-:S04]  /*0510*/  ULOP3.LUT UR6, UR6, 0x1, URZ, 0xc0, !UPT ;  /* 0x0000000106067892 */ /* 0x000fc8000f8ec0ff */
[----:B------:R-:W-:Y:S02]  /*0520*/  UISETP.NE.U32.AND UP5, UPT, UR6, 0x1, UPT ;  /* 0x000000010600788c */ /* 0x000fe4000bfa5070 */
.L_x_8:
[----:B------:R-:W3:Y:S02]  /*0530*/  SHFL.IDX PT, R0, R94, RZ, 0x1f ;  /* 0x00001fff5e007589 */ /* 0x000ee400000e0000 */
[----:B---3--:R-:W-:-:S13]  /*0540*/  ISETP.NE.AND P0, PT, R0, RZ, PT ;  /* 0x000000ff0000720c */ /* 0x008fda0003f05270 */
[----:B------:R-:W-:Y:S05]  /*0550*/  @P0 BRA `(.L_x_9) ;  /* 0x0000000000780947 */ /* 0x000fea0003800000 */
[----:B------:R-:W-:Y:S01]  /*0560*/  ELECT P0, URZ, PT ;  /* 0x0000000000ff782f */ /* 0x000fe20003800000 */
[----:B------:R-:W-:-:S12]  /*0570*/  BSSY.RECONVERGENT B0, `(.L_x_9) ;  /* 0x000001c000007945 */ /* 0x000fd80003800200 */
[----:B------:R-:W-:Y:S05]  /*0580*/  @!P0 BRA `(.L_x_10) ;  /* 0x0000000000688947 */ /* 0x000fea0003800000 */
[----:B------:R-:W-:Y:S01]  /*0590*/  UMOV UR7, 0x400 ;  /* 0x0000040000077882 */ /* 0x000fe20000000000 */
[----:B------:R-:W-:Y:S01]  /*05a0*/  UMOV UR6, 0x1 ;  /* 0x0000000100067882 */ /* 0x000fe20000000000 */
[----:B------:R-:W-:Y:S02]  /*05b0*/  ULEA UR7, UR37, UR7, 0x18 ;  /* 0x0000000725077291 */ /* 0x000fe4000f8ec0ff */
[----:B------:R-:W-:-:S04]  /*05c0*/  UIADD3 UR8, UPT, UPT, -UR6, 0x100000, URZ ;  /* 0x0010000006087890 */ /* 0x000fc8000fffe1ff */
[----:B------:R-:W-:Y:S02]  /*05d0*/  USHF.L.U32 UR9, UR8, 0xb, URZ ;  /* 0x0000000b08097899 */ /* 0x000fe400080006ff */
[----:B------:R-:W-:Y:S01]  /*05e0*/  USHF.L.U32 UR8, UR8, 0x1, URZ ;  /* 0x0000000108087899 */ /* 0x000fe200080006ff */
[----:B------:R-:W3:Y:S11]  /*05f0*/  FENCE.VIEW.ASYNC.S ;  /* 0x00000000000073c6 */ /* 0x000ef60000000000 */
[----:B---3--:R3:W4:Y:S01]  /*0600*/  SYNCS.EXCH.64 URZ, [UR7], UR8 ;  /* 0x0000000807ff75b2 */ /* 0x0087220008000100 */
[----:B------:R3:W1:Y:S01]  /*0610*/  SYNCS.EXCH.64 URZ, [UR7+0x48], UR8 ;  /* 0x0000480807ff75b2 */ /* 0x0006620008000100 */
        /* <DEDUP_REMOVED lines=15> */
[----:B------:R3:W1:Y:S02]  /*0710*/  SYNCS.EXCH.64 URZ, [UR7+0x88], UR8 ;  /* 0x0000880807ff75b2 */ /* 0x0006640008000100 */
[----:B---3--:R-:W-:Y:S01]  /*0720*/  NOP ;  /* 0x0000000000007918 */ /* 0x008fe20000000000 */
.L_x_10:
[----:B------:R-:W-:Y:S05]  /*0730*/  BSYNC.RECONVERGENT B0 ;  /* 0x0000000000007941 */ /* 0x000fea0003800200 */
.L_x_9:
[----:B------:R-:W3:Y:S01]  /*0740*/  SHFL.IDX PT, R0, R94, RZ, 0x1f ;  /* 0x00001fff5e007589 */ /* 0x000ee200000e0000 */
[----:B------:R-:W-:Y:S01]  /*0750*/  NOP ;  /* 0x0000000000007918 */ /* 0x000fe20000000000 */
[----:B---3--:R-:W-:-:S13]  /*0760*/  ISETP.NE.AND P0, PT, R0, 0x1, PT ;  /* 0x000000010000780c */ /* 0x008fda0003f05270 */
[----:B------:R-:W-:Y:S05]  /*0770*/  @P0 BRA `(.L_x_11) ;  /* 0x0000000000540947 */ /* 0x000fea0003800000 */
[----:B------:R-:W-:Y:S01]  /*0780*/  UMOV UR8, 0x400 ;  /* 0x0000040000087882 */ /* 0x000fe20000000000 */
[----:B------:R-:W-:Y:S01]  /*0790*/  UMOV UR7, 0x20 ;  /* 0x0000002000077882 */ /* 0x000fe20000000000 */
[----:B------:R-:W-:Y:S01]  /*07a0*/  UMOV UR6, 0x80 ;  /* 0x0000008000067882 */ /* 0x000fe20000000000 */
[----:B------:R-:W-:Y:S02]  /*07b0*/  ULEA UR8, UR37, UR8, 0x18 ;  /* 0x0000000825087291 */ /* 0x000fe4000f8ec0ff */
[----:B------:R-:W-:-:S04]  /*07c0*/  UIADD3 UR12, UPT, UPT, -UR7, 0x100000, URZ ;  /* 0x00100000070c7890 */ /* 0x000fc8000fffe1ff */
[----:B------:R-:W-:Y:S02]  /*07d0*/  USHF.L.U32 UR13, UR12, 0xb, URZ ;  /* 0x0000000b0c0d7899 */ /* 0x000fe400080006ff */
[----:B------:R-:W-:Y:S02]  /*07e0*/  USHF.L.U32 UR12, UR12, 0x1, URZ ;  /* 0x000000010c0c7899 */ /* 0x000fe400080006ff */
[----:B------:R-:W-:-:S04]  /*07f0*/  UIADD3 UR6, UPT, UPT, -UR6, 0x100000, URZ ;  /* 0x0010000006067890 */ /* 0x000fc8000fffe1ff */
[----:B------:R-:W-:Y:S02]  /*0800*/  USHF.L.U32 UR7, UR6, 0xb, URZ ;  /* 0x0000000b06077899 */ /* 0x000fe400080006ff */
[----:B------:R-:W-:Y:S01]  /*0810*/  USHF.L.U32 UR6, UR6, 0x1, URZ ;  /* 0x0000000106067899 */ /* 0x000fe200080006ff */
[----:B------:R-:W-:Y:S01]  /*0820*/  ELECT P0, URZ, PT ;  /* 0x0000000000ff782f */ /* 0x000fe20003800000 */
[----:B------:R-:W3:Y:S02]  /*0830*/  FENCE.VIEW.ASYNC.S ;  /* 0x00000000000073c6 */ /* 0x000ee40000000000 */
[----:B---3--:R3:W1:Y:S08]  /*0840*/  SYNCS.EXCH.64 URZ, [UR8+0x90], UR12 ;  /* 0x0000900c08ff75b2 */ /* 0x0086700008000100 */
[----:B------:R3:W1:Y:S01]  /*0850*/  SYNCS.EXCH.64 URZ, [UR8+0xb0], UR6 ;  /* 0x0000b00608ff75b2 */ /* 0x0006620008000100 */
[----:B------:R3:W1:Y:S01]  /*0860*/  SYNCS.EXCH.64 URZ, [UR8+0x98], UR12 ;  /* 0x0000980c08ff75b2 */ /* 0x0006620008000100 */
[----:B------:R3:W1:Y:S01]  /*0870*/  SYNCS.EXCH.64 URZ, [UR8+0xb8], UR6 ;  /* 0x0000b80608ff75b2 */ /* 0x0006620008000100 */
[----:B------:R3:W1:Y:S01]  /*0880*/  SYNCS.EXCH.64 URZ, [UR8+0xa0], UR12 ;  /* 0x0000a00c08ff75b2 */ /* 0x0006620008000100 */
[----:B------:R3:W1:Y:S01]  /*0890*/  SYNCS.EXCH.64 URZ, [UR8+0xc0], UR6 ;  /* 0x0000c00608ff75b2 */ /* 0x0006620008000100 */
[----:B------:R3:W1:Y:S01]  /*08a0*/  SYNCS.EXCH.64 URZ, [UR8+0xa8], UR12 ;  /* 0x0000a80c08ff75b2 */ /* 0x0006620008000100 */
[----:B------:R3:W1:Y:S01]  /*08b0*/  SYNCS.EXCH.64 URZ, [UR8+0xc8], UR6 ;  /* 0x0000c80608ff75b2 */ /* 0x0006620008000100 */
[----:B------:R-:W-:Y:S01]  /*08c0*/  NOP ;  /* 0x0000000000007918 */ /* 0x000fe20000000000 */
.L_x_11:
[----:B------:R-:W2:Y:S01]  /*08d0*/  SHFL.IDX PT, R0, R94, RZ, 0x1f ;  /* 0x00001fff5e007589 */ /* 0x000ea200000e0000 */
[----:B------:R-:W-:Y:S01]  /*08e0*/  NOP ;  /* 0x0000000000007918 */ /* 0x000fe20000000000 */
[----:B--2---:R-:W-:-:S13]  /*08f0*/  ISETP.NE.AND P0, PT, R0, 0x3, PT ;  /* 0x000000030000780c */ /* 0x004fda0003f05270 */
[----:B------:R-:W-:Y:S05]  /*0900*/  @P0 BRA `(.L_x_12) ;  /* 0x00000000002c0947 */ /* 0x000fea0003800000 */
[----:B---3--:R-:W-:Y:S01]  /*0910*/  UMOV UR7, 0x400 ;  /* 0x0000040000077882 */ /* 0x008fe20000000000 */
[----:B------:R-:W-:Y:S01]  /*0920*/  UMOV UR6, 0x20 ;  /* 0x0000002000067882 */ /* 0x000fe20000000000 */
[----:B------:R-:W-:Y:S02]  /*0930*/  ULEA UR7, UR37, UR7, 0x18 ;  /* 0x0000000725077291 */ /* 0x000fe4000f8ec0ff */
[----:B------:R-:W-:-:S04]  /*0940*/  UIADD3 UR8, UPT, UPT, -UR6, 0x100000, URZ ;  /* 0x0010000006087890 */ /* 0x000fc8000fffe1ff */
[----:B------:R-:W-:Y:S02]  /*0950*/  USHF.L.U32 UR9, UR8, 0xb, URZ ;  /* 0x0000000b08097899 */ /* 0x000fe400080006ff */
[----:B------:R-:W-:Y:S01]  /*0960*/  USHF.L.U32 UR8, UR8, 0x1, URZ ;  /* 0x0000000108087899 */ /* 0x000fe200080006ff */
[----:B------:R-:W-:Y:S01]  /*0970*/  ELECT P0, URZ, PT ;  /* 0x0000000000ff782f */ /* 0x000fe20003800000 */
[----:B------:R-:W2:Y:S10]  /*0980*/  FENCE.VIEW.ASYNC.S ;  /* 0x00000000000073c6 */ /* 0x000eb40000000000 */
[----:B--2---:R2:W3:Y:S01]  /*0990*/  SYNCS.EXCH.64 URZ, [UR7+0xd0], UR8 ;  /* 0x0000d00807ff75b2 */ /* 0x0044e20008000100 */
[----:B------:R2:W1:Y:S01]  /*09a0*/  SYNCS.EXCH.64 URZ, [UR7+0xd8], UR8 ;  /* 0x0000d80807ff75b2 */ /* 0x0004620008000100 */
[----:B------:R-:W-:Y:S01]  /*09b0*/  NOP ;  /* 0x0000000000007918 */ /* 0x000fe20000000000 */
.L_x_12:
[----:B------:R-:W4:Y:S01]  /*09c0*/  SHFL.IDX PT, R0, R94, RZ, 0x1f ;  /* 0x00001fff5e007589 */ /* 0x000f2200000e0000 */
[----:B------:R-:W-:Y:S01]  /*09d0*/  NOP ;  /* 0x0000000000007918 */ /* 0x000fe20000000000 */
[----:B----4-:R-:W-:-:S13]  /*09e0*/  ISETP.NE.AND P0, PT, R0, 0x4, PT ;  /* 0x000000040000780c */ /* 0x010fda0003f05270 */
[----:B------:R-:W-:Y:S05]  /*09f0*/  @P0 BRA `(.L_x_13) ;  /* 0x0000000000480947 */ /* 0x000fea0003800000 */
[----:B--23--:R-:W-:Y:S01]  /*0a00*/  UMOV UR8, 0x1e0 ;  /* 0x000001e000087882 */ /* 0x00cfe20000000000 */
[----:B------:R-:W-:Y:S01]  /*0a10*/  UMOV UR7, 0x400 ;  /* 0x0000040000077882 */ /* 0x000fe20000000000 */
[----:B------:R-:W-:Y:S01]  /*0a20*/  USEL UR8, UR8, 0x1a0, UP5 ;  /* 0x000001a008087887 */ /* 0x000fe2000a800000 */
        /* <DEDUP_REMOVED lines=9> */
[----:B------:R-:W2:Y:S02]  /*0ac0*/  FENCE.VIEW.ASYNC.S ;  /* 0x00000000000073c6 */ /* 0x000ea40000000000 */
[----:B--2---:R4:W2:Y:S08]  /*0ad0*/  SYNCS.EXCH.64 URZ, [UR7+0xe0], UR12 ;  /* 0x0000e00c07ff75b2 */ /* 0x0048b00008000100 */
[----:B------:R4:W3:Y:S01]  /*0ae0*/  SYNCS.EXCH.64 URZ, [UR7+0xf0], UR8 ;  /* 0x0000f00807ff75b2 */ /* 0x0008e20008000100 */
[----:B------:R4:W1:Y:S01]  /*0af0*/  SYNCS.EXCH.64 URZ, [UR7+0xe8], UR12 ;  /* 0x0000e80c07ff75b2 */ /* 0x0008620008000100 */
[----:B------:R4:W1:Y:S02]  /*0b00*/  SYNCS.EXCH.64 URZ, [UR7+0xf8], UR8 ;  /* 0x0000f80807ff75b2 */ /* 0x0008640008000100 */
[----:B----4-:R-:W-:Y:S01]  /*0b10*/  NOP ;  /* 0x0000000000007918 */ /* 0x010fe20000000000 */
.L_x_13:
[----:B------:R-:W4:Y:S01]  /*0b20*/  SHFL.IDX PT, R0, R94, RZ, 0x1f ;  /* 0x00001fff5e007589 */ /* 0x000f2200000e0000 */
[----:B------:R-:W-:Y:S01]  /*0b30*/  NOP ;  /* 0x0000000000007918 */ /* 0x000fe20000000000 */
[----:B----4-:R-:W-:-:S13]  /*0b40*/  ISETP.NE.AND P0, PT, R0, 0x5, PT ;  /* 0x000000050000780c */ /* 0x010fda0003f05270 */
[----:B------:R-:W-:Y:S05]  /*0b50*/  @P0 BRA `(.L_x_14) ;  /* 0x0000000000440947 */ /* 0x000fea0003800000 */
[----:B--23--:R-:W-:Y:S01]  /*0b60*/  UMOV UR8, 0x400 ;  /* 0x0000040000087882 */ /* 0x00cfe20000000000 */
        /* <DEDUP_REMOVED lines=16> */
.L_x_14:
[----:B------:R-:W4:Y:S01]  /*0c70*/  SHFL.IDX PT, R0, R94, RZ, 0x1f ;  /* 0x00001fff5e007589 */ /* 0x000f2200000e0000 */
[----:B------:R-:W-:Y:S01]  /*0c80*/  ISETP.NE.OR P1, PT, RZ, UR10, !P4 ;  /* 0x0000000aff007c0c */ /* 0x000fe2000e725670 */
[----:B------:R-:W-:Y:S01]  /*0c90*/  NOP ;  /* 0x0000000000007918 */ /* 0x000fe20000000000 */
[----:B----4-:R-:W-:-:S13]  /*0ca0*/  ISETP.NE.AND P0, PT, R0, 0x3, PT ;  /* 0x000000030000780c */ /* 0x010fda0003f05270 */
[----:B------:R-:W-:Y:S05]  /*0cb0*/  @P0 BRA `(.L_x_15) ;  /* 0x0000000000340947 */ /* 0x000fea0003800000 */
[----:B--23--:R-:W-:Y:S01]  /*0cc0*/  UMOV UR7, 0x400 ;  /* 0x0000040000077882 */ /* 0x00cfe20000000000 */
[----:B------:R-:W-:Y:S01]  /*0cd0*/  UMOV UR6, 0x20 ;  /* 0x0000002000067882 */ /* 0x000fe20000000000 */
[----:B------:R-:W-:Y:S02]  /*0ce0*/  ULEA UR7, UR37, UR7, 0x18 ;  /* 0x0000000725077291 */ /* 0x000fe4000f8ec0ff */
[----:B------:R-:W-:-:S04]  /*0cf0*/  UIADD3 UR8, UPT, UPT, -UR6, 0x100000, URZ ;  /* 0x0010000006087890 */ /* 0x000fc8000fffe1ff */
[----:B------:R-:W-:Y:S02]  /*0d00*/  USHF.L.U32 UR9, UR8, 0xb, URZ ;  /* 0x0000000b08097899 */ /* 0x000fe400080006ff */
[----:B------:R-:W-:Y:S01]  /*0d10*/  USHF.L.U32 UR8, UR8, 0x1, URZ ;  /* 0x0000000108087899 */ /* 0x000fe200080006ff */
[----:B------:R-:W-:Y:S01]  /*0d20*/  ELECT P0, URZ, PT ;  /* 0x0000000000ff782f */ /* 0x000fe20003800000 */
[----:B------:R-:W2:Y:S10]  /*0d30*/  FENCE.VIEW.ASYNC.S ;  /* 0x00000000000073c6 */ /* 0x000eb40000000000 */
[----:B--2---:R4:W2:Y:S01]  /*0d40*/  SYNCS.EXCH.64 URZ, [UR7+0x120], UR8 ;  /* 0x0001200807ff75b2 */ /* 0x0048a20008000100 */
[----:B------:R4:W3:Y:S01]  /*0d50*/  SYNCS.EXCH.64 URZ, [UR7+0x130], UR8 ;  /* 0x0001300807ff75b2 */ /* 0x0008e20008000100 */
[----:B------:R4:W1:Y:S01]  /*0d60*/  SYNCS.EXCH.64 URZ, [UR7+0x128], UR8 ;  /* 0x0001280807ff75b2 */ /* 0x0008620008000100 */
[----:B------:R4:W1:Y:S02]  /*0d70*/  SYNCS.EXCH.64 URZ, [UR7+0x138], UR8 ;  /* 0x0001380807ff75b2 */ /* 0x0008640008000100 */
[----:B----4-:R-:W-:Y:S01]  /*0d80*/  NOP ;  /* 0x0000000000007918 */ /* 0x010fe20000000000 */
.L_x_15:
[----:B------:R-:W-:Y:S01]  /*0d90*/  VOTEU.ALL UP1, P1 ;  /* 0x0000000000ff7886 */ /* 0x000fe20000820000 */
[----:B--23--:R-:W2:Y:S01]  /*0da0*/  LDCU UR7, c[0x0][0x36c] ;  /* 0x00006d80ff0777ac */ /* 0x00cea20008000800 */
[----:B------:R-:W-:Y:S01]  /*0db0*/  NOP ;  /* 0x0000000000007918 */ /* 0x000fe20000000000 */
[----:B------:R-:W-:Y:S01]  /*0dc0*/  LOP3.LUT R11, R103, 0x1f, RZ, 0xc0, !PT ;  /* 0x0000001f670b7812 */ /* 0x000fe200078ec0ff */
[----:B------:R-:W-:Y:S01]  /*0dd0*/  UMOV UR8, 0x20 ;  /* 0x0000002000087882 */ /* 0x000fe20000000000 */
[----:B------:R-:W-:Y:S01]  /*0de0*/  @!UP1 UMOV UR6, 0x400 ;  /* 0x0000040000069882 */ /* 0x000fe20000000000 */
[----:B------:R-:W-:-:S04]  /*0df0*/  @!UP1 UIADD3 UR8, UPT, UPT, -UR8, 0x100000, URZ ;  /* 0x0010000008089890 */ /* 0x000fc8000fffe1ff */
[----:B------:R-:W-:Y:S02]  /*0e00*/  @!UP1 USHF.L.U32 UR9, UR8, 0xb, URZ ;  /* 0x0000000b08099899 */ /* 0x000fe400080006ff */
[----:B------:R-:W-:Y:S02]  /*0e10*/  @!UP1 USHF.L.U32 UR8, UR8, 0x1, URZ ;  /* 0x0000000108089899 */ /* 0x000fe400080006ff */
[----:B------:R-:W-:Y:S01]  /*0e20*/  @!UP1 ULEA UR6, UR37, UR6, 0x18 ;  /* 0x0000000625069291 */ /* 0x000fe2000f8ec0ff */
[----:B------:R-:W-:Y:S01]  /*0e30*/  VOTEU.ALL UP1, P1 ;  /* 0x0000000000ff7886 */ /* 0x000fe20000820000 */
[----:B------:R-:W-:Y:S01]  /*0e40*/  UISETP.NE.AND UP4, UPT, UR10, URZ, UPT ;  /* 0x000000ff0a00728c */ /* 0x000fe2000bf85270 */
[----:B------:R-:W3:Y:S09]  /*0e50*/  FENCE.VIEW.ASYNC.S ;  /* 0x00000000000073c6 */ /* 0x000ef20000000000 */
[----:B---3--:R3:W4:Y:S01]  /*0e60*/  @!UP1 SYNCS.EXCH.64 URZ, [UR6+0x140], UR8 ;  /* 0x0001400806ff95b2 */ /* 0x0087220008000100 */
[----:B--2---:R-:W-:-:S09]  /*0e70*/  UISETP.EQ.U32.AND UP1, UPT, UR7, 0x1, UPT ;  /* 0x000000010700788c */ /* 0x004fd2000bf22070 */
[----:B------:R-:W-:Y:S05]  /*0e80*/  BRA.U !UP1, `(.L_x_16) ;  /* 0x0000000109087547 */ /* 0x000fea000b800000 */
[----:B-1--4-:R-:W-:Y:S01]  /*0e90*/  UCGABAR_ARV ;  /* 0x00000000000079c7 */ /* 0x012fe20008000000 */
[----:B------:R-:W-:Y:S05]  /*0ea0*/  BRA `(.L_x_17) ;  /* 0x0000000000047947 */ /* 0x000fea0003800000 */
.L_x_16:
[----:B-1--4-:R-:W-:Y:S01]  /*0eb0*/  NOP ;  /* 0x0000000000007918 */ /* 0x012fe20000000000 */
.L_x_17:
[----:B------:R-:W1:Y:S01]  /*0ec0*/  S2R R21, SR_CTAID.X ;  /* 0x0000000000157919 */ /* 0x000e620000002500 */
[----:B------:R-:W-:-:S05]  /*0ed0*/  CS2R.32 R88, SR_CgaSize ;  /* 0x0000000000587805 */ /* 0x000fca0000008a00 */
[----:B------:R-:W-:-:S05]  /*0ee0*/  IMAD R88, R88, -0xa0, RZ ;  /* 0xffffff6058587824 */ /* 0x000fca00078e02ff */
[----:B------:R-:W-:-:S14]  /*0ef0*/  R2UR UR7, R88 ;  /* 0x00000000580772ca */ /* 0x000fdc00000e0000 */
[----:B------:R-:W2:Y:S01]  /*0f00*/  LDCU UR7, c[0x0][UR7+0x2b0] ;  /* 0x00005600070777ac */ /* 0x000ea20008000800 */
[----:B------:R-:W-:-:S05]  /*0f10*/  CS2R.32 R3, SR_CgaSize ;  /* 0x0000000000037805 */ /* 0x000fca0000008a00 */
[----:B------:R-:W-:-:S06]  /*0f20*/  IMAD R3, R3, -0xa0, RZ ;  /* 0xffffff6003037824 */ /* 0x000fcc00078e02ff */
[----:B------:R-:W4:Y:S01]  /*0f30*/  LDC R3, c[0x0][R3+0x2a0] ;  /* 0x0000a80003037b82 */ /* 0x000f220000000800 */
[----:B------:R-:W-:Y:S01]  /*0f40*/  PRMT R10, RZ, 0x7610, R10 ;  /* 0x00007610ff0a7816 */ /* 0x000fe2000000000a */
[----:B------:R-:W2:Y:S01]  /*0f50*/  S2R R20, SR_CTAID.Y ;  /* 0x0000000000147919 */ /* 0x000ea20000002600 */
[----:B------:R-:W-:-:S05]  /*0f60*/  CS2R.32 R88, SR_CgaSize ;  /* 0x0000000000587805 */ /* 0x000fca0000008a00 */
[----:B------:R-:W-:-:S05]  /*0f70*/  IMAD R88, R88, -0xa0, RZ ;  /* 0xffffff6058587824 */ /* 0x000fca00078e02ff */
[----:B---3--:R-:W-:-:S14]  /*0f80*/  R2UR UR6, R88 ;  /* 0x00000000580672ca */ /* 0x008fdc00000e0000 */
[----:B------:R-:W3:Y:S01]  /*0f90*/  LDCU UR6, c[0x0][UR6+0x2b4] ;  /* 0x00005680060677ac */ /* 0x000ee20008000800 */
[----:B------:R-:W-:Y:S01]  /*0fa0*/  UISETP.NE.AND UP2, UPT, UR10, 0x2, UPT ;  /* 0x000000020a00788c */ /* 0x000fe2000bf45270 */
[----:B------:R-:W-:-:S05]  /*0fb0*/  CS2R.32 R0, SR_CgaSize ;  /* 0x0000000000007805 */ /* 0x000fca0000008a00 */
[----:B------:R-:W-:-:S06]  /*0fc0*/  IMAD R0, R0, -0xa0, RZ ;  /* 0xffffff6000007824 */ /* 0x000fcc00078e02ff */
[----:B------:R-:W4:Y:S08]  /*0fd0*/  LDC R0, c[0x0][R0+0x2a4] ;  /* 0x0000a90000007b82 */ /* 0x000f300000000800 */
[----:B------:R-:W4:Y:S08]  /*0fe0*/  LDC R13, c[0x0][0xd24] ;  /* 0x00034900ff0d7b82 */ /* 0x000f300000000800 */
[----:B------:R-:W4:Y:S01]  /*0ff0*/  LDC R2, c[0x0][0xd24] ;  /* 0x00034900ff027b82 */ /* 0x000f220000000800 */
[----:B-1----:R-:W-:-:S07]  /*1000*/  I2FP.F32.U32 R5, R21 ;  /* 0x0000001500057245 */ /* 0x002fce0000201000 */
[----:B------:R-:W1:Y:S01]  /*1010*/  S2UR UR36, SR_CTAID.Z ;  /* 0x00000000002479c3 */ /* 0x000e620000002700 */
[----:B--2---:R-:W-:Y:S01]  /*1020*/  I2FP.F32.U32 R4, R20 ;  /* 0x0000001400047245 */ /* 0x004fe20000201000 */
[----:B------:R-:W-:-:S04]  /*1030*/  FMUL R5, R5, UR7 ;  /* 0x0000000705057c20 */ /* 0x000fc80008400000 */
[----:B---3--:R-:W-:Y:S01]  /*1040*/  FMUL R4, R4, UR6 ;  /* 0x0000000604047c20 */ /* 0x008fe20008400000 */
[----:B------:R-:W2:Y:S01]  /*1050*/  F2I.U32.TRUNC.NTZ R88, R5 ;  /* 0x0000000500587305 */ /* 0x000ea2000020f000 */
[----:B------:R-:W3:Y:S01]  /*1060*/  LDCU UR6, c[0x0][0xd30] ;  /* 0x0001a600ff0677ac */ /* 0x000ee20008000800 */
[----:B----4-:R-:W-:-:S06]  /*1070*/  ISETP.GE.AND P0, PT, R13, 0x1, PT ;  /* 0x000000010d00780c */ /* 0x010fcc0003f06270 */
[----:B------:R-:W4:Y:S01]  /*1080*/  F2I.U32.TRUNC.NTZ R81, R4 ;  /* 0x0000000400517305 */ /* 0x000f22000020f000 */
[----:B--2---:R-:W-:-:S04]  /*1090*/  IMAD.MOV R88, RZ, RZ, -R88 ;  /* 0x000000ffff587224 */ /* 0x004fc800078e0a58 */
[----:B------:R-:W-:Y:S01]  /*10a0*/  IMAD R88, R3, R88, R21 ;  /* 0x0000005803587224 */ /* 0x000fe200078e0215 */
[----:B------:R-:W-:Y:S01]  /*10b0*/  LOP3.LUT R3, R21, 0x1, RZ, 0xc0, !PT ;  /* 0x0000000115037812 */ /* 0x000fe200078ec0ff */
[----:B---3--:R-:W-:Y:S01]  /*10c0*/  UISETP.NE.AND UP3, UPT, UR6, 0x1, UPT ;  /* 0x000000010600788c */ /* 0x008fe2000bf65270 */
[----:B----4-:R-:W-:-:S04]  /*10d0*/  IMAD.MOV R81, RZ, RZ, -R81 ;  /* 0x000000ffff517224 */ /* 0x010fc800078e0a51 */
[----:B------:R-:W-:Y:S01]  /*10e0*/  IMAD R81, R0, R81, R20 ;  /* 0x0000005100517224 */ /* 0x000fe200078e0214 */
[----:B------:R-:W-:Y:S01]  /*10f0*/  PRMT R0, RZ, 0x7610, R0 ;  /* 0x00007610ff007816 */ /* 0x000fe20000000000 */
[----:B-1----:R-:W-:Y:S06]  /*1100*/  BRA.U UP4, `(.L_x_18) ;  /* 0x0000000104247547 */ /* 0x002fec000b800000 */
[----:B------:R-:W-:Y:S01]  /*1110*/  ISETP.NE.AND P1, PT, R81, RZ, PT ;  /* 0x000000ff5100720c */ /* 0x000fe20003f25270 */
[----:B------:R-:W-:Y:S01]  /*1120*/  IMAD.MOV.U32 R0, RZ, RZ, 0x3 ;  /* 0x00000003ff007424 */ /* 0x000fe200078e00ff */
[C---:B------:R-:W-:Y:S02]  /*1130*/  LOP3.LUT R5, R88.reuse, 0xfffffffe, RZ, 0xc0, !PT ;  /* 0xfffffffe58057812 */ /* 0x040fe400078ec0ff */
[----:B------:R-:W-:Y:S02]  /*1140*/  ISETP.LT.U32.OR P1, PT, R88, 0x2, !P1 ;  /* 0x000000025800780c */ /* 0x000fe40004f21470 */
[----:B------:R-:W-:Y:S02]  /*1150*/  SHF.L.U32 R0, R0, R5, RZ ;  /* 0x0000000500007219 */ /* 0x000fe400000006ff */
[----:B------:R-:W-:Y:S02]  /*1160*/  SEL R7, RZ, 0x1, !P1 ;  /* 0x00000001ff077807 */ /* 0x000fe40004800000 */
[----:B------:R-:W-:-:S05]  /*1170*/  SEL R4, RZ, 0x2, !P1 ;  /* 0x00000002ff047807 */ /* 0x000fca0004800000 */
[----:B------:R-:W-:-:S05]  /*1180*/  IMAD.IADD R4, R7, 0x1, R4 ;  /* 0x0000000107047824 */ /* 0x000fca00078e0204 */
[----:B------:R-:W-:Y:S02]  /*1190*/  PRMT R10, R4, 0x7610, R10 ;  /* 0x00007610040a7816 */ /* 0x000fe4000000000a */
.L_x_18:
[----:B------:R-:W-:Y:S05]  /*11a0*/  @!P0 BRA `(.L_x_19) ;  /* 0x0000000000b88947 */ /* 0x000fea0003800000 */
[----:B------:R-:W1:Y:S01]  /*11b0*/  LDC.64 R6, c[0x0][0xd18] ;  /* 0x00034600ff067b82 */ /* 0x000e620000000a00 */
[----:B------:R-:W-:-:S07]  /*11c0*/  ISETP.NE.AND P0, PT, R13, 0x1, PT ;  /* 0x000000010d00780c */ /* 0x000fce0003f05270 */
[----:B------:R-:W2:Y:S08]  /*11d0*/  LDC R14, c[0x0][0xd0c] ;  /* 0x00034300ff0e7b82 */ /* 0x000eb00000000800 */
[----:B------:R-:W3:Y:S08]  /*11e0*/  LDC R15, c[0x0][0x370] ;  /* 0x0000dc00ff0f7b82 */ /* 0x000ef00000000800 */
[----:B------:R-:W4:Y:S01]  /*11f0*/  LDC R16, c[0x0][0x374] ;  /* 0x0000dd00ff107b82 */ /* 0x000f220000000800 */
[----:B-1----:R-:W-:-:S07]  /*1200*/  ISETP.NE.AND P1, PT, R6, 0x1, PT ;  /* 0x000000010600780c */ /* 0x002fce0003f25270 */
[----:B------:R-:W3:Y:S01]  /*1210*/  LDC.64 R8, c[0x0][0xd10] ;  /* 0x00034400ff087b82 */ /* 0x000ee20000000a00 */
[----:B--2---:R-:W-:-:S07]  /*1220*/  ISETP.NE.AND P2, PT, R14, 0x1, PT ;  /* 0x000000010e00780c */ /* 0x004fce0003f45270 */
[----:B------:R-:W1:Y:S08]  /*1230*/  LDC R12, c[0x0][0xd20] ;  /* 0x00034800ff0c7b82 */ /* 0x000e700000000800 */
[----:B------:R-:W2:Y:S01]  /*1240*/  LDC.64 R4, c[0x0][0xd28] ;  /* 0x00034a00ff047b82 */ /* 0x000ea20000000a00 */
[----:B----4-:R-:W-:-:S04]  /*1250*/  IMAD.HI.U32 R17, R16, R7, RZ ;  /* 0x0000000710117227 */ /* 0x010fc800078e00ff */
[----:B------:R-:W-:-:S04]  /*1260*/  IMAD.HI.U32 R7, R20, R7, RZ ;  /* 0x0000000714077227 */ /* 0x000fc800078e00ff */
[----:B---3--:R-:W-:-:S04]  /*1270*/  IMAD.HI.U32 R18, R15, R8, RZ ;  /* 0x000000080f127227 */ /* 0x008fc800078e00ff */
[C---:B------:R-:W-:Y:S01]  /*1280*/  IMAD.HI.U32 R22, R21.reuse, R8, RZ ;  /* 0x0000000815167227 */ /* 0x040fe200078e00ff */
[-C--:B------:R-:W-:Y:S02]  /*1290*/  @P2 SHF.R.U32.HI R15, RZ, R9.reuse, R18 ;  /* 0x00000009ff0f2219 */ /* 0x080fe40000011612 */
[-C--:B-1----:R-:W-:Y:S02]  /*12a0*/  @P1 SHF.R.U32.HI R16, RZ, R12.reuse, R17 ;  /* 0x0000000cff101219 */ /* 0x082fe40000011611 */
[----:B------:R-:W-:Y:S02]  /*12b0*/  SHF.R.U32.HI R7, RZ, R12, R7 ;  /* 0x0000000cff077219 */ /* 0x000fe40000011607 */
[----:B------:R-:W-:Y:S02]  /*12c0*/  SHF.R.U32.HI R22, RZ, R9, R22 ;  /* 0x00000009ff167219 */ /* 0x000fe40000011616 */
[----:B------:R-:W-:Y:S01]  /*12d0*/  SEL R7, R20, R7, !P1 ;  /* 0x0000000714077207 */ /* 0x000fe20004800000 */
[----:B--2---:R-:W-:Y:S01]  /*12e0*/  IMAD.HI.U32 R18, R16, R4, RZ ;  /* 0x0000000410127227 */ /* 0x004fe200078e00ff */
[----:B------:R-:W-:-:S02]  /*12f0*/  SEL R9, R21, R22, !P2 ;  /* 0x0000001615097207 */ /* 0x000fc40005000000 */
[----:B------:R-:W-:Y:S01]  /*1300*/  IADD3 R17, PT, PT, -R7, RZ, RZ ;  /* 0x000000ff07117210 */ /* 0x000fe20007ffe1ff */
[----:B------:R-:W-:Y:S01]  /*1310*/  IMAD.HI.U32 R8, R15, R4, RZ ;  /* 0x000000040f087227 */ /* 0x000fe200078e00ff */
[----:B------:R-:W-:-:S03]  /*1320*/  @P0 SHF.R.U32.HI R16, RZ, R5, R18 ;  /* 0x00000005ff100219 */ /* 0x000fc60000011612 */
[----:B------:R-:W-:Y:S01]  /*1330*/  IMAD R17, R6, R17, R20 ;  /* 0x0000001106117224 */ /* 0x000fe200078e0214 */
[----:B------:R-:W-:Y:S01]  /*1340*/  @P0 SHF.R.U32.HI R15, RZ, R5, R8 ;  /* 0x00000005ff0f0219 */ /* 0x000fe20000011608 */
[----:B------:R-:W-:-:S04]  /*1350*/  IMAD R16, R16, R13, RZ ;  /* 0x0000000d10107224 */ /* 0x000fc800078e02ff */
[----:B------:R-:W-:Y:S01]  /*1360*/  IMAD R8, R15, R13, RZ ;  /* 0x0000000d0f087224 */ /* 0x000fe200078e02ff */
[----:B------:R-:W-:-:S04]  /*1370*/  ISETP.GE.AND P1, PT, R7, R16, PT ;  /* 0x000000100700720c */ /* 0x000fc80003f26270 */
[----:B------:R-:W-:Y:S01]  /*1380*/  ISETP.GE.OR P1, PT, R9, R8, P1 ;  /* 0x000000080900720c */ /* 0x000fe20000f26670 */
[----:B------:R-:W-:-:S05]  /*1390*/  IMAD.HI.U32 R8, R7, R4, RZ ;  /* 0x0000000407087227 */ /* 0x000fca00078e00ff */
[----:B------:R-:W-:-:S04]  /*13a0*/  SHF.R.U32.HI R8, RZ, R5, R8 ;  /* 0x00000005ff087219 */ /* 0x000fc80000011608 */
[----:B------:R-:W-:-:S03]  /*13b0*/  SEL R8, R7, R8, !P0 ;  /* 0x0000000807087207 */ /* 0x000fc60004000000 */
[----:B------:R-:W-:Y:S01]  /*13c0*/  @!P1 IMAD.HI.U32 R12, R9, R4, RZ ;  /* 0x00000004090c9227 */ /* 0x000fe200078e00ff */
[----:B------:R-:W-:-:S04]  /*13d0*/  IADD3 R4, PT, PT, -R8, RZ, RZ ;  /* 0x000000ff08047210 */ /* 0x000fc80007ffe1ff */
[----:B------:R-:W-:Y:S01]  /*13e0*/  @!P1 SHF.R.U32.HI R12, RZ, R5, R12 ;  /* 0x00000005ff0c9219 */ /* 0x000fe2000001160c */
[----:B------:R-:W-:-:S03]  /*13f0*/  IMAD R4, R13, R4, R7 ;  /* 0x000000040d047224 */ /* 0x000fc600078e0207 */
[----:B------:R-:W-:-:S05]  /*1400*/  @!P1 SEL R5, R9, R12, !P0 ;  /* 0x0000000c09059207 */ /* 0x000fca0004000000 */
[--C-:B------:R-:W-:Y:S02]  /*1410*/  @!P1 IMAD.IADD R8, R8, 0x1, -R5.reuse ;  /* 0x0000000108089824 */ /* 0x100fe400078e0a05 */
[----:B------:R-:W-:Y:S01]  /*1420*/  @!P1 IMAD R5, R4, R15, R5 ;  /* 0x0000000f04059224 */ /* 0x000fe200078e0205 */
[----:B------:R-:W-:Y:S01]  /*1430*/  IADD3 R4, PT, PT, -R9, RZ, RZ ;  /* 0x000000ff09047210 */ /* 0x000fe20007ffe1ff */
[----:B------:R-:W-:Y:S02]  /*1440*/  @!P1 IMAD R7, R8, R13, R9 ;  /* 0x0000000d08079224 */ /* 0x000fe400078e0209 */
[----:B------:R-:W-:Y:S02]  /*1450*/  @!P1 IMAD.MOV.U32 R9, RZ, RZ, R5 ;  /* 0x000000ffff099224 */ /* 0x000fe400078e0005 */
[----:B------:R-:W-:Y:S02]  /*1460*/  IMAD R4, R14, R4, R21 ;  /* 0x000000040e047224 */ /* 0x000fe400078e0215 */
[----:B------:R-:W-:-:S02]  /*1470*/  IMAD R20, R7, R6, R17 ;  /* 0x0000000607147224 */ /* 0x000fc400078e0211 */
[----:B------:R-:W-:Y:S02]  /*1480*/  IMAD R21, R9, R14, R4 ;  /* 0x0000000e09157224 */ /* 0x000fe400078e0204 */
.L_x_19:
[----:B------:R-:W-:Y:S05]  /*1490*/  BRA.U UP3, `(.L_x_20) ;  /* 0x0000000103407547 */ /* 0x000fea000b800000 */
[----:B------:R-:W1:Y:S08]  /*14a0*/  LDC.64 R6, c[0x0][0xd10] ;  /* 0x00034400ff067b82 */ /* 0x000e700000000a00 */
[----:B------:R-:W2:Y:S08]  /*14b0*/  LDC.64 R4, c[0x0][0xd18] ;  /* 0x00034600ff047b82 */ /* 0x000eb00000000a00 */
[----:B------:R-:W3:Y:S08]  /*14c0*/  LDC R8, c[0x0][0xd20] ;  /* 0x00034800ff087b82 */ /* 0x000ef00000000800 */
[----:B------:R-:W4:Y:S01]  /*14d0*/  LDC R12, c[0x0][0xd0c] ;  /* 0x00034300ff0c7b82 */ /* 0x000f220000000800 */
[----:B-1----:R-:W-:-:S05]  /*14e0*/  IMAD.HI.U32 R6, R21, R6, RZ ;  /* 0x0000000615067227 */ /* 0x002fca00078e00ff */
[----:B------:R-:W-:Y:S01]  /*14f0*/  SHF.R.U32.HI R6, RZ, R7, R6 ;  /* 0x00000007ff067219 */ /* 0x000fe20000011606 */
[----:B--2---:R-:W-:Y:S01]  /*1500*/  IMAD.HI.U32 R5, R20, R5, RZ ;  /* 0x0000000514057227 */ /* 0x004fe200078e00ff */
[----:B------:R-:W-:-:S04]  /*1510*/  ISETP.NE.AND P0, PT, R4, 0x1, PT ;  /* 0x000000010400780c */ /* 0x000fc80003f05270 */
[----:B---3--:R-:W-:-:S04]  /*1520*/  SHF.R.U32.HI R5, RZ, R8, R5 ;  /* 0x00000008ff057219 */ /* 0x008fc80000011605 */
[----:B------:R-:W-:Y:S02]  /*1530*/  SEL R5, R20, R5, !P0 ;  /* 0x0000000514057207 */ /* 0x000fe40004000000 */
[----:B----4-:R-:W-:-:S04]  /*1540*/  ISETP.NE.AND P1, PT, R12, 0x1, PT ;  /* 0x000000010c00780c */ /* 0x010fc80003f25270 */
[----:B------:R-:W-:-:S05]  /*1550*/  SEL R6, R21, R6, !P1 ;  /* 0x0000000615067207 */ /* 0x000fca0004800000 */
[----:B------:R-:W-:Y:S02]  /*1560*/  IMAD.IADD R7, R5, 0x1, -R6 ;  /* 0x0000000105077824 */ /* 0x000fe400078e0a06 */
[----:B------:R-:W-:Y:S02]  /*1570*/  IMAD.IADD R5, R6, 0x1, -R5 ;  /* 0x0000000106057824 */ /* 0x000fe400078e0a05 */
[----:B------:R-:W-:Y:S02]  /*1580*/  IMAD R21, R7, R12, R21 ;  /* 0x0000000c07157224 */ /* 0x000fe400078e0215 */
[----:B------:R-:W-:Y:S02]  /*1590*/  IMAD R20, R5, R4, R20 ;  /* 0x0000000405147224 */ /* 0x000fe400078e0214 */
.L_x_20:
[----:B------:R-:W-:Y:S05]  /*15a0*/  BRA.U !UP1, `(.L_x_21) ;  /* 0x00000001090c7547 */ /* 0x000fea000b800000 */
[----:B------:R-:W-:Y:S01]  /*15b0*/  UCGABAR_WAIT ;  /* 0x0000000000007dc7 */ /* 0x000fe20008000000 */
[----:B------:R-:W-:Y:S01]  /*15c0*/  CCTL.IVALL ;  /* 0x00000000ff00798f */ /* 0x000fe20002000000 */
[----:B------:R-:W-:Y:S05]  /*15d0*/  BRA `(.L_x_22) ;  /* 0x0000000000047947 */ /* 0x000fea0003800000 */
.L_x_21:
[----:B------:R-:W-:Y:S06]  /*15e0*/  BAR.SYNC.DEFER_BLOCKING 0x0 ;  /* 0x0000000000007b1d */ /* 0x000fec0000010000 */
.L_x_22:
[----:B------:R-:W1:Y:S02]  /*15f0*/  LDCU UR7, c[0x0][0x38c] ;  /* 0x00007180ff0777ac */ /* 0x000e640008000800 */
[----:B-1----:R-:W-:-:S04]  /*1600*/  UIADD3 UR7, UPT, UPT, UR7, 0x7f, URZ ;  /* 0x0000007f07077890 */ /* 0x002fc8000fffe0ff */
[----:B------:R-:W-:-:S04]  /*1610*/  USHF.R.S32.HI UR6, URZ, 0x1f, UR7 ;  /* 0x0000001fff067899 */ /* 0x000fc80008011407 */
[----:B------:R-:W-:-:S04]  /*1620*/  ULEA.HI UR6, UR6, UR7, URZ, 0x7 ;  /* 0x0000000706067291 */ /* 0x000fc8000f8f38ff */
[----:B------:R-:W-:Y:S01]  /*1630*/  USHF.R.S32.HI UR15, URZ, 0x7, UR6 ;  /* 0x00000007ff0f7899 */ /* 0x000fe20008011406 */
[----:B------:R-:W-:Y:S11]  /*1640*/  BRA.U UP2, `(.L_x_23) ;  /* 0x0000001102487547 */ /* 0x000ff6000b800000 */
[----:B------:R-:W1:Y:S01]  /*1650*/  LDC R11, c[0x0][0x370] ;  /* 0x0000dc00ff0b7b82 */ /* 0x000e620000000800 */
[----:B------:R-:W-:Y:S01]  /*1660*/  UISETP.NE.OR UP0, UPT, UR4, URZ, !UPT ;  /* 0x000000ff0400728c */ /* 0x000fe2000ff05670 */
[----:B------:R-:W-:Y:S01]  /*1670*/  R2UR UR4, R3 ;  /* 0x00000000030472ca */ /* 0x000fe200000e0000 */
[----:B------:R-:W-:Y:S01]  /*1680*/  UISETP.LT.AND UP1, UPT, UR15, 0x1, UPT ;  /* 0x000000010f00788c */ /* 0x000fe2000bf21270 */
[----:B------:R-:W-:Y:S01]  /*1690*/  PLOP3.LUT P1, PT, PT, PT, UP5, 0x80, 0x8 ;  /* 0x000000000008781c */ /* 0x000fe20003f2f058 */
[----:B------:R-:W-:Y:S01]  /*16a0*/  IMAD.MOV.U32 R17, RZ, RZ, 0x1 ;  /* 0x00000001ff117424 */ /* 0x000fe200078e00ff */
[----:B------:R-:W-:Y:S02]  /*16b0*/  CS2R R14, SRZ ;  /* 0x00000000000e7805 */ /* 0x000fe4000001ff00 */
[----:B------:R-:W-:Y:S01]  /*16c0*/  PLOP3.LUT P4, PT, P4, PT, UP0, 0xae, 0xea ;  /* 0x0000000000ea781c */ /* 0x000fe2000278f50e */
[----:B------:R-:W2:Y:S01]  /*16d0*/  S2UR UR5, SR_CgaCtaId ;  /* 0x00000000000579c3 */ /* 0x000ea20000008800 */
[----:B------:R-:W-:Y:S01]  /*16e0*/  PLOP3.LUT P1, PT, P1, PT, PT, 0x8, 0x80 ;  /* 0x000000000080781c */ /* 0x000fe20000f2e170 */
[----:B------:R-:W-:Y:S01]  /*16f0*/  IMAD.MOV.U32 R16, RZ, RZ, RZ ;  /* 0x000000ffff107224 */ /* 0x000fe200078e00ff */
[----:B------:R-:W3:Y:S01]  /*1700*/  LDCU.64 UR30, c[0x0][0x348] ;  /* 0x00006900ff1e77ac */ /* 0x000ee20008000a00 */
[----:B------:R-:W-:Y:S01]  /*1710*/  IMAD.MOV.U32 R12, RZ, RZ, 0x1 ;  /* 0x00000001ff0c7424 */ /* 0x000fe200078e00ff */
[----:B------:R-:W-:-:S03]  /*1720*/  USEL UR15, UR15, 0x1, !UP1 ;  /* 0x000000010f0f7887 */ /* 0x000fc6000c800000 */
[----:B------:R-:W4:Y:S01]  /*1730*/  LDC R0, c[0x0][0x374] ;  /* 0x0000dd00ff007b82 */ /* 0x000f220000000800 */
[----:B------:R-:W-:Y:S01]  /*1740*/  UMOV UR14, URZ ;  /* 0x000000ff000e7c82 */ /* 0x000fe20008000000 */
[----:B------:R-:W-:-:S07]  /*1750*/  UMOV UR7, 0x400 ;  /* 0x0000040000077882 */ /* 0x000fce0000000000 */
.L_x_33:
[----:B------:R-:W-:-:S03]  /*1760*/  UISETP.NE.AND UP0, UPT, UR37, URZ, UPT ;  /* 0x000000ff2500728c */ /* 0x000fc6000bf05270 */
[----:B--2---:R-:W-:Y:S02]  /*1770*/  UMOV UR37, UR5 ;  /* 0x0000000500257c82 */ /* 0x004fe40008000000 */
[----:B------:R-:W-:-:S04]  /*1780*/  ULEA UR6, UR37, UR7, 0x18 ;  /* 0x0000000725067291 */ /* 0x000fc8000f8ec0ff */
[----:B------:R-:W-:Y:S08]  /*1790*/  BRA.U UP0, `(.L_x_24) ;  /* 0x0000000100347547 */ /* 0x000ff0000b800000 */
[----:B------:R-:W2:Y:S01]  /*17a0*/  S2R R4, SR_CgaCtaId ;  /* 0x0000000000047919 */ /* 0x000ea20000008800 */
[----:B------:R-:W-:-:S04]  /*17b0*/  MOV R5, 0x400 ;  /* 0x0000040000057802 */ /* 0x000fc80000000f00 */
[----:B--2---:R-:W-:Y:S02]  /*17c0*/  LEA R5, R4, R5, 0x18 ;  /* 0x0000000504057211 */ /* 0x004fe400078ec0ff */
[----:B------:R-:W-:-:S03]  /*17d0*/  SHF.L.U32 R4, R12, 0x1f, RZ ;  /* 0x0000001f0c047819 */ /* 0x000fc600000006ff */
[----:B------:R-:W-:-:S04]  /*17e0*/  IMAD R5, R14, 0x8, R5 ;  /* 0x000000080e057824 */ /* 0x000fc800078e0205 */
[----:B------:R-:W2:Y:S02]  /*17f0*/  SYNCS.PHASECHK.TRANS64.TRYWAIT P0, [R5+URZ+0x130], R4 ;  /* 0x00013004050075a7 */ /* 0x000ea400080011ff */
[----:B--2---:R-:W-:Y:S05]  /*1800*/  @!P0 BRA `(.L_x_25) ;  /* 0x0000008400748947 */ /* 0x004fea0003800000 */
.L_x_143:
[----:B------:R-:W-:Y:S01]  /*1810*/  VIADD R14, R14, 0x1 ;  /* 0x000000010e0e7836 */ /* 0x000fe20000000000 */
[----:B------:R2:W-:Y:S04]  /*1820*/  SYNCS.ARRIVE.TRANS64.A1T0 RZ, [R5+URZ+0x120], RZ ;  /* 0x000120ff05ff79a7 */ /* 0x0005e800081000ff */
[----:B------:R-:W-:-:S04]  /*1830*/  ISETP.NE.AND P0, PT, R14, 0x2, PT ;  /* 0x000000020e00780c */ /* 0x000fc80003f05270 */
[----:B------:R-:W-:Y:S02]  /*1840*/  SEL R14, R14, RZ, P0 ;  /* 0x000000ff0e0e7207 */ /* 0x000fe40000000000 */
[----:B--2---:R-:W-:-:S04]  /*1850*/  SEL R5, RZ, 0x1, P0 ;  /* 0x00000001ff057807 */ /* 0x004fc80000000000 */
[----:B------:R-:W-:-:S07]  /*1860*/  LOP3.LUT R12, R12, R5, RZ, 0x3c, !PT ;  /* 0x000000050c0c7212 */ /* 0x000fce00078e3cff */
.L_x_24:
[----:B------:R-:W-:Y:S01]  /*1870*/  ULEA UR8, UR14, UR6, 0x3 ;  /* 0x000000060e087291 */ /* 0x000fe2000f8e18ff */
[----:B------:R-:W-:Y:S02]  /*1880*/  SHF.L.U32 R4, R17, 0x1f, RZ ;  /* 0x0000001f11047819 */ /* 0x000fe400000006ff */
[----:B------:R-:W-:-:S06]  /*1890*/  LEA.HI R21, R21, R21, RZ, 0x1 ;  /* 0x0000001515157211 */ /* 0x000fcc00078f08ff */
[----:B------:R2:W1:Y:S02]  /*18a0*/  SYNCS.PHASECHK.TRANS64.TRYWAIT P0, [UR8+0x48], R4 ;  /* 0x00004804ff0075a7 */ /* 0x0004640008001108 */
[----:B------:R-:W3:Y:S02]  /*18b0*/  LDCU UR8, c[0x0][0x38c] ;  /* 0x00007180ff0877ac */ /* 0x000ee40008000800 */
[----:B---3--:R-:W-:-:S09]  /*18c0*/  UISETP.GE.AND UP0, UPT, UR8, 0x1, UPT ;  /* 0x000000010800788c */ /* 0x008fd2000bf06270 */
[----:B--2---:R-:W-:Y:S05]  /*18d0*/  BRA.U !UP0, `(.L_x_26) ;  /* 0x0000000108d07547 */ /* 0x004fea000b800000 */
[----:B------:R-:W-:Y:S01]  /*18e0*/  SHF.R.S32.HI R4, RZ, 0x1, R21 ;  /* 0x00000001ff047819 */ /* 0x000fe20000011415 */
[----:B------:R-:W-:Y:S01]  /*18f0*/  IMAD R20, R20, 0x2, R3 ;  /* 0x0000000214147824 */ /* 0x000fe200078e0203 */
[----:B------:R-:W-:Y:S01]  /*1900*/  UIADD3 UR28, UP2, UPT, UR30, 0x80, URZ ;  /* 0x000000801e1c7890 */ /* 0x000fe2000ff5e0ff */
[----:B------:R-:W-:Y:S01]  /*1910*/  @!P4 IMAD.MOV.U32 R5, RZ, RZ, 0x9000 ;  /* 0x00009000ff05c424 */ /* 0x000fe200078e00ff */
[----:B------:R-:W-:Y:S01]  /*1920*/  R2UR UR11, R4 ;  /* 0x00000000040b72ca */ /* 0x000fe200000e0000 */
[----:B------:R-:W-:Y:S01]  /*1930*/  UIADD3 UR26, UP1, UPT, UR30, 0x280, URZ ;  /* 0x000002801e1a7890 */ /* 0x000fe2000ff3e0ff */
[----:B------:R-:W-:Y:S01]  /*1940*/  R2UR UR19, R20 ;  /* 0x00000000141372ca */ /* 0x000fe200000e0000 */
[----:B------:R-:W-:Y:S02]  /*1950*/  UIADD3 UR24, UP0, UPT, UR30, 0x180, URZ ;  /* 0x000001801e187890 */ /* 0x000fe4000ff1e0ff */
[----:B------:R-:W-:Y:S02]  /*1960*/  UIADD3.X UR29, UPT, UPT, URZ, UR31, URZ, UP2, !UPT ;  /* 0x0000001fff1d7290 */ /* 0x000fe400097fe4ff */
[----:B------:R-:W-:-:S02]  /*1970*/  UIADD3.X UR27, UPT, UPT, URZ, UR31, URZ, UP1, !UPT ;  /* 0x0000001fff1b7290 */ /* 0x000fc40008ffe4ff */
[----:B------:R-:W-:Y:S01]  /*1980*/  UIADD3.X UR25, UPT, UPT, URZ, UR31, URZ, UP0, !UPT ;  /* 0x0000001fff197290 */ /* 0x000fe200087fe4ff */
[----:B------:R-:W-:Y:S01]  /*1990*/  UMOV UR21, UR14 ;  /* 0x0000000e00157c82 */ /* 0x000fe20008000000 */
[----:B------:R-:W-:Y:S02]  /*19a0*/  UMOV UR12, URZ ;  /* 0x000000ff000c7c82 */ /* 0x000fe40008000000 */
[----:B------:R-:W-:Y:S02]  /*19b0*/  ULEA UR11, UR11, UR4, 0x1 ;  /* 0x000000040b0b7291 */ /* 0x000fe4000f8e08ff */
[----:B------:R-:W-:Y:S02]  /*19c0*/  USHF.L.U32 UR19, UR19, 0x6, URZ ;  /* 0x0000000613137899 */ /* 0x000fe400080006ff */
[----:B------:R-:W-:Y:S01]  /*19d0*/  USHF.L.U32 UR35, UR11, 0x7, URZ ;  /* 0x000000070b237899 */ /* 0x000fe200080006ff */
[----:B------:R-:W-:-:S11]  /*19e0*/  UMOV UR10, URZ ;  /* 0x000000ff000a7c82 */ /* 0x000fd60008000000 */
.L_x_29:
[----:B------:R-:W-:Y:S01]  /*19f0*/  ULEA UR9, UR21, UR6, 0x3 ;  /* 0x0000000615097291 */ /* 0x000fe2000f8e18ff */
[----:B-1-3--:R-:W-:Y:S11]  /*1a00*/  @P0 BRA `(.L_x_27) ;  /* 0x00000000000c0947 */ /* 0x00aff60003800000 */
[----:B------:R-:W-:-:S04]  /*1a10*/  SHF.L.U32 R7, R17, 0x1f, RZ ;  /* 0x0000001f11077819 */ /* 0x000fc800000006ff */
[----:B------:R-:W1:Y:S02]  /*1a20*/  SYNCS.PHASECHK.TRANS64.TRYWAIT P0, [UR9+0x48], R7 ;  /* 0x00004807ff0075a7 */ /* 0x000e640008001109 */
[----:B-1----:R-:W-:Y:S05]  /*1a30*/  @!P0 BRA `(.L_x_28) ;  /* 0x0000008000fc8947 */ /* 0x002fea0003800000 */
.L_x_27:
[----:B------:R-:W-:Y:S01]  /*1a40*/  UIADD3 UR14, UPT, UPT, UR21, 0x1, URZ ;  /* 0x00000001150e7890 */ /* 0x000fe2000fffe0ff */
[----:B------:R2:W-:Y:S01]  /*1a50*/  @!P4 SYNCS.ARRIVE.TRANS64 RZ, [UR9], R5 ;  /* 0x00000005ffffc9a7 */ /* 0x0005e20008000009 */
[----:B------:R-:W-:Y:S02]  /*1a60*/  ULEA UR16, UR21, UR6, 0xd ;  /* 0x0000000615107291 */ /* 0x000fe4000f8e68ff */
[----:B------:R-:W-:Y:S02]  /*1a70*/  UISETP.NE.AND UP0, UPT, UR14, 0x9, UPT ;  /* 0x000000090e00788c */ /* 0x000fe4000bf05270 */
[----:B------:R-:W-:Y:S02]  /*1a80*/  USHF.L.U32 UR34, UR12, 0x6, URZ ;  /* 0x000000060c227899 */ /* 0x000fe400080006ff */
[----:B------:R-:W-:Y:S02]  /*1a90*/  USEL UR13, URZ, 0x1, UP0 ;  /* 0x00000001ff0d7887 */ /* 0x000fe40008000000 */
[----:B------:R-:W-:-:S02]  /*1aa0*/  USEL UR14, UR14, URZ, UP0 ;  /* 0x000000ff0e0e7287 */ /* 0x000fc40008000000 */
[----:B------:R-:W-:Y:S02]  /*1ab0*/  ULOP3.LUT UR33, UR9, 0xfefffff8, URZ, 0xc0, !UPT ;  /* 0xfefffff809217892 */ /* 0x000fe4000f8ec0ff */
[----:B------:R-:W-:Y:S01]  /*1ac0*/  ULEA UR8, UR14, UR6, 0x3 ;  /* 0x000000060e087291 */ /* 0x000fe2000f8e18ff */
[----:B------:R-:W-:Y:S01]  /*1ad0*/  LOP3.LUT R17, R17, UR13, RZ, 0x3c, !PT ;  /* 0x0000000d11117c12 */ /* 0x000fe2000f8e3cff */
[----:B------:R-:W-:Y:S02]  /*1ae0*/  UIADD3 UR32, UPT, UPT, UR16, 0x10400, URZ ;  /* 0x0001040010207890 */ /* 0x000fe4000fffe0ff */
[----:B------:R-:W-:Y:S01]  /*1af0*/  USHF.L.U32 UR18, UR12, 0x7, URZ ;  /* 0x000000070c127899 */ /* 0x000fe200080006ff */
[----:B-1----:R-:W-:Y:S01]  /*1b00*/  SHF.L.U32 R4, R17, 0x1f, RZ ;  /* 0x0000001f11047819 */ /* 0x002fe200000006ff */
[----:B------:R-:W-:Y:S02]  /*1b10*/  UIADD3 UR16, UPT, UPT, UR16, 0x22400, URZ ;  /* 0x0002240010107890 */ /* 0x000fe4000fffe0ff */
[----:B------:R-:W-:Y:S01]  /*1b20*/  ULOP3.LUT UR9, UR9, 0xfefffff8, URZ, 0xc0, !UPT ;  /* 0xfefffff809097892 */ /* 0x000fe2000f8ec0ff */
[----:B------:R2:W3:Y:S01]  /*1b30*/  SYNCS.PHASECHK.TRANS64.TRYWAIT P0, [UR8+0x48], R4 ;  /* 0x00004804ff0075a7 */ /* 0x0004e20008001108 */
[----:B------:R-:W-:Y:S01]  /*1b40*/  ULEA UR8, UR21, UR6, 0xb ;  /* 0x0000000615087291 */ /* 0x000fe2000f8e58ff */
[----:B------:R-:W-:Y:S01]  /*1b50*/  UMOV UR22, 0x0 ;  /* 0x0000000000167882 */ /* 0x000fe20000000000 */
[----:B------:R-:W-:-:S02]  /*1b60*/  UMOV UR23, 0x10000000 ;  /* 0x1000000000177882 */ /* 0x000fc40000000000 */
[----:B------:R-:W-:Y:S01]  /*1b70*/  UIADD3 UR8, UPT, UPT, UR8, 0x34400, URZ ;  /* 0x0003440008087890 */ /* 0x000fe2000fffe0ff */
[----:B------:R-:W-:Y:S01]  /*1b80*/  UTMALDG.3D.2CTA [UR32], [UR28], desc[UR22] ;  /* 0x000016201c0075b4 */ /* 0x000fe20008211000 */
[----:B------:R-:W-:Y:S01]  /*1b90*/  UMOV UR20, UR36 ;  /* 0x0000002400147c82 */ /* 0x000fe20008000000 */
[----:B------:R-:W-:Y:S01]  /*1ba0*/  UMOV UR17, UR33 ;  /* 0x0000002100117c82 */ /* 0x000fe20008000000 */
[----:B------:R-:W-:Y:S01]  /*1bb0*/  UMOV UR13, UR36 ;  /* 0x00000024000d7c82 */ /* 0x000fe20008000000 */
[----:B------:R-:W-:Y:S01]  /*1bc0*/  UMOV UR21, UR14 ;  /* 0x0000000e00157c82 */ /* 0x000fe20008000000 */
[----:B------:R-:W-:Y:S03]  /*1bd0*/  UTMALDG.3D.2CTA [UR16], [UR26], desc[UR22] ;  /* 0x000016101a0075b4 */ /* 0x000fe60008211000 */
[----:B------:R1:W-:Y:S02]  /*1be0*/  UTMALDG.4D.2CTA [UR8], [UR24], desc[UR22] ;  /* 0x00001608180075b4 */ /* 0x0003e40008219000 */
[----:B-1----:R-:W-:-:S04]  /*1bf0*/  UIADD3 UR12, UPT, UPT, UR12, 0x1, URZ ;  /* 0x000000010c0c7890 */ /* 0x002fc8000fffe0ff */
[----:B------:R-:W-:-:S09]  /*1c00*/  UISETP.NE.AND UP0, UPT, UR12, UR15, UPT ;  /* 0x0000000f0c00728c */ /* 0x000fd2000bf05270 */
[----:B--2---:R-:W-:Y:S05]  /*1c10*/  BRA.U UP0, `(.L_x_29) ;  /* 0xfffffffd00747547 */ /* 0x004fea000b83ffff */
.L_x_26:
[----:B------:R-:W-:Y:S01]  /*1c20*/  LEA R8, R16, UR6, 0x3 ;  /* 0x0000000610087c11 */ /* 0x000fe2000f8e18ff */
[----:B------:R-:W-:Y:S01]  /*1c30*/  @!P1 SYNCS.ARRIVE.TRANS64.A1T0 RZ, [UR6+0xd8], RZ ;  /* 0x0000d8ffffff99a7 */ /* 0x000fe20008100006 */
[----:B------:R-:W-:Y:S01]  /*1c40*/  SHF.L.U32 R5, R15, 0x1f, RZ ;  /* 0x0000001f0f057819 */ /* 0x000fe200000006ff */
[----:B------:R-:W-:-:S03]  /*1c50*/  NOP ;  /* 0x0000000000007918 */ /* 0x000fc60000000000 */
[----:B-1-3--:R-:W1:Y:S01]  /*1c60*/  SYNCS.PHASECHK.TRANS64.TRYWAIT P0, [R8+URZ+0xe0], R5 ;  /* 0x0000e005080075a7 */ /* 0x00ae6200080011ff */
[----:B------:R-:W-:Y:S01]  /*1c70*/  LEA R4, R16, UR6, 0x4 ;  /* 0x0000000610047c11 */ /* 0x000fe2000f8e20ff */
[----:B-1----:R-:W-:Y:S06]  /*1c80*/  @!P0 BRA `(.L_x_30) ;  /* 0x0000008000808947 */ /* 0x002fec0003800000 */
.L_x_145:
[----:B-1----:R-:W1:Y:S01]  /*1c90*/  LDS.128 R4, [R4+0x150] ;  /* 0x0001500004047984 */ /* 0x002e620000000c00 */
[----:B------:R-:W-:Y:S01]  /*1ca0*/  ISETP.GE.AND P0, PT, R2, 0x1, PT ;  /* 0x000000010200780c */ /* 0x000fe20003f06270 */
[----:B------:R-:W-:Y:S01]  /*1cb0*/  VIADD R8, R8, 0xf0 ;  /* 0x000000f008087836 */ /* 0x000fe20000000000 */
[----:B------:R-:W-:Y:S01]  /*1cc0*/  @!PT LDS RZ, [RZ] ;  /* 0x00000000fffff984 */ /* 0x000fe20000000800 */
[----:B------:R-:W-:Y:S01]  /*1cd0*/  @!PT LDS RZ, [RZ] ;  /* 0x00000000fffff984 */ /* 0x000fe20000000800 */
[----:B------:R-:W-:Y:S01]  /*1ce0*/  @!PT LDS RZ, [RZ] ;  /* 0x00000000fffff984 */ /* 0x000fe20000000800 */
[----:B------:R-:W-:Y:S01]  /*1cf0*/  @!PT LDS RZ, [RZ] ;  /* 0x00000000fffff984 */ /* 0x000fe20000000800 */
[----:B------:R2:W-:Y:S06]  /*1d00*/  MEMBAR.ALL.CTA ;  /* 0x0000000000007992 */ /* 0x0005ec0000008000 */
[----:B--2---:R-:W2:Y:S01]  /*1d10*/  FENCE.VIEW.ASYNC.S ;  /* 0x00000000000073c6 */ /* 0x004ea20000000000 */
[----:B------:R-:W-:-:S04]  /*1d20*/  PRMT R8, RZ, 0x654, R8 ;  /* 0x00000654ff087816 */ /* 0x000fc80000000008 */
[----:B--2---:R2:W-:Y:S01]  /*1d30*/  SYNCS.ARRIVE.TRANS64.RED.A1T0 RZ, [R8+URZ], RZ ;  /* 0x000000ff08ff79a7 */ /* 0x0045e200081004ff */
[----:B-1----:R-:W-:-:S13]  /*1d40*/  LOP3.LUT P2, RZ, R6, 0x1, RZ, 0xc0, !PT ;  /* 0x0000000106ff7812 */ /* 0x002fda000784c0ff */
[----:B------:R-:W-:Y:S01]  /*1d50*/  @P2 SHF.R.U32.HI R9, RZ, 0x10, R5 ;  /* 0x00000010ff092819 */ /* 0x000fe20000011605 */
[----:B------:R-:W-:Y:S01]  /*1d60*/  VOTEU.ANY UP0, P2 ;  /* 0x0000000000ff7886 */ /* 0x000fe20001000100 */
[----:B------:R-:W-:Y:S02]  /*1d70*/  @P2 MOV R13, R4 ;  /* 0x00000004000d2202 */ /* 0x000fe40000000f00 */
[----:B------:R-:W-:Y:S02]  /*1d80*/  @P2 R2UR.BROADCAST UR8, R9 ;  /* 0x00000000090822ca */ /* 0x000fe400008e0000 */
[----:B------:R-:W-:-:S11]  /*1d90*/  @P2 LOP3.LUT R10, R5, 0xffff, RZ, 0xc0, !PT ;  /* 0x0000ffff050a2812 */ /* 0x000fd600078ec0ff */
[----:B------:R-:W-:Y:S01]  /*1da0*/  @UP0 UMOV UR36, UR8 ;  /* 0x0000000800240c82 */ /* 0x000fe20008000000 */
[----:B--2---:R-:W-:Y:S05]  /*1db0*/  @!P0 BRA `(.L_x_31) ;  /* 0x0000000000b88947 */ /* 0x004fea0003800000 */
[----:B------:R-:W4:Y:S01]  /*1dc0*/  LDC.64 R6, c[0x0][0xd18] ;  /* 0x00034600ff067b82 */ /* 0x000f220000000a00 */
[----:B------:R-:W-:-:S07]  /*1dd0*/  ISETP.NE.AND P3, PT, R2, 0x1, PT ;  /* 0x000000010200780c */ /* 0x000fce0003f65270 */
[----:B------:R-:W1:Y:S08]  /*1de0*/  LDC.64 R8, c[0x0][0xd10] ;  /* 0x00034400ff087b82 */ /* 0x000e700000000a00 */
[----:B------:R-:W2:Y:S08]  /*1df0*/  LDC R18, c[0x0][0xd20] ;  /* 0x00034800ff127b82 */ /* 0x000eb00000000800 */
[----:B------:R-:W3:Y:S01]  /*1e00*/  LDC R20, c[0x0][0xd0c] ;  /* 0x00034300ff147b82 */ /* 0x000ee20000000800 */
[----:B----4-:R-:W-:Y:S01]  /*1e10*/  IMAD.HI.U32 R19, R0, R7, RZ ;  /* 0x0000000700137227 */ /* 0x010fe200078e00ff */
[----:B------:R-:W-:-:S03]  /*1e20*/  ISETP.NE.AND P0, PT, R6, 0x1, PT ;  /* 0x000000010600780c */ /* 0x000fc60003f05270 */
[----:B------:R-:W-:-:S03]  /*1e30*/  IMAD.HI.U32 R7, R10, R7, RZ ;  /* 0x000000070a077227 */ /* 0x000fc600078e00ff */
[----:B------:R-:W4:Y:S01]  /*1e40*/  LDC.64 R4, c[0x0][0xd28] ;  /* 0x00034a00ff047b82 */ /* 0x000f220000000a00 */
[----:B-1----:R-:W-:-:S04]  /*1e50*/  IMAD.HI.U32 R22, R11, R8, RZ ;  /* 0x000000080b167227 */ /* 0x002fc800078e00ff */
[----:B------:R-:W-:Y:S01]  /*1e60*/  IMAD.HI.U32 R24, R13, R8, RZ ;  /* 0x000000080d187227 */ /* 0x000fe200078e00ff */
[----:B------:R-:W-:Y:S02]  /*1e70*/  SHF.R.U32.HI R22, RZ, R9, R22 ;  /* 0x00000009ff167219 */ /* 0x000fe40000011616 */
[-C--:B--2---:R-:W-:Y:S02]  /*1e80*/  SHF.R.U32.HI R19, RZ, R18.reuse, R19 ;  /* 0x00000012ff137219 */ /* 0x084fe40000011613 */
[----:B------:R-:W-:Y:S02]  /*1e90*/  SHF.R.U32.HI R7, RZ, R18, R7 ;  /* 0x00000012ff077219 */ /* 0x000fe40000011607 */
[----:B------:R-:W-:Y:S02]  /*1ea0*/  SEL R19, R0, R19, !P0 ;  /* 0x0000001300137207 */ /* 0x000fe40004000000 */
[----:B------:R-:W-:Y:S02]  /*1eb0*/  SHF.R.U32.HI R24, RZ, R9, R24 ;  /* 0x00000009ff187219 */ /* 0x000fe40000011618 */
[----:B---3--:R-:W-:-:S02]  /*1ec0*/  ISETP.NE.AND P1, PT, R20, 0x1, PT ;  /* 0x000000011400780c */ /* 0x008fc40003f25270 */
[----:B------:R-:W-:Y:S02]  /*1ed0*/  SEL R7, R10, R7, !P0 ;  /* 0x000000070a077207 */ /* 0x000fe40004000000 */
[----:B------:R-:W-:Y:S02]  /*1ee0*/  SEL R21, R11, R22, !P1 ;  /* 0x000000160b157207 */ /* 0x000fe40004800000 */
[----:B------:R-:W-:Y:S01]  /*1ef0*/  SEL R9, R13, R24, !P1 ;  /* 0x000000180d097207 */ /* 0x000fe20004800000 */
[----:B----4-:R-:W-:-:S04]  /*1f00*/  IMAD.HI.U32 R22, R19, R4, RZ ;  /* 0x0000000413167227 */ /* 0x010fc800078e00ff */
[----:B------:R-:W-:Y:S01]  /*1f10*/  IMAD.HI.U32 R8, R21, R4, RZ ;  /* 0x0000000415087227 */ /* 0x000fe200078e00ff */
[----:B------:R-:W-:-:S04]  /*1f20*/  @P3 SHF.R.U32.HI R19, RZ, R5, R22 ;  /* 0x00000005ff133219 */ /* 0x000fc80000011616 */
[----:B------:R-:W-:Y:S01]  /*1f30*/  @P3 SHF.R.U32.HI R21, RZ, R5, R8 ;  /* 0x00000005ff153219 */ /* 0x000fe20000011608 */
[----:B------:R-:W-:-:S04]  /*1f40*/  IMAD R19, R2, R19, RZ ;  /* 0x0000001302137224 */ /* 0x000fc800078e02ff */
[----:B------:R-:W-:Y:S01]  /*1f50*/  IMAD R8, R2, R21, RZ ;  /* 0x0000001502087224 */ /* 0x000fe200078e02ff */
[C---:B------:R-:W-:Y:S02]  /*1f60*/  ISETP.GE.AND P0, PT, R7.reuse, R19, PT ;  /* 0x000000130700720c */ /* 0x040fe40003f06270 */
[----:B------:R-:W-:Y:S02]  /*1f70*/  IADD3 R19, PT, PT, -R7, RZ, RZ ;  /* 0x000000ff07137210 */ /* 0x000fe40007ffe1ff */
[----:B------:R-:W-:Y:S01]  /*1f80*/  ISETP.GE.OR P0, PT, R9, R8, P0 ;  /* 0x000000080900720c */ /* 0x000fe20000706670 */
[----:B------:R-:W-:-:S04]  /*1f90*/  IMAD.HI.U32 R8, R7, R4, RZ ;  /* 0x0000000407087227 */ /* 0x000fc800078e00ff */
[----:B------:R-:W-:Y:S01]  /*1fa0*/  IMAD R10, R6, R19, R10 ;  /* 0x00000013060a7224 */ /* 0x000fe200078e020a */
[----:B------:R-:W-:-:S04]  /*1fb0*/  SHF.R.U32.HI R8, RZ, R5, R8 ;  /* 0x00000005ff087219 */ /* 0x000fc80000011608 */
[----:B------:R-:W-:-:S03]  /*1fc0*/  SEL R8, R7, R8, !P3 ;  /* 0x0000000807087207 */ /* 0x000fc60005800000 */
[----:B------:R-:W-:-:S04]  /*1fd0*/  @!P0 IMAD.HI.U32 R18, R9, R4, RZ ;  /* 0x0000000409128227 */ /* 0x000fc800078e00ff */
[----:B------:R-:W-:Y:S01]  /*1fe0*/  IMAD.MOV R4, RZ, RZ, -R8 ;  /* 0x000000ffff047224 */ /* 0x000fe200078e0a08 */
[----:B------:R-:W-:-:S03]  /*1ff0*/  @!P0 SHF.R.U32.HI R18, RZ, R5, R18 ;  /* 0x00000005ff128219 */ /* 0x000fc60000011612 */
[----:B------:R-:W-:Y:S01]  /*2000*/  IMAD R4, R2, R4, R7 ;  /* 0x0000000402047224 */ /* 0x000fe200078e0207 */
        /* <DEDUP_REMOVED lines=9> */
.L_x_31:
[----:B------:R-:W1:Y:S02]  /*20a0*/  LDCU UR8, c[0x0][0xd30] ;  /* 0x0001a600ff0877ac */ /* 0x000e640008000800 */
[----:B-1----:R-:W-:-:S09]  /*20b0*/  UISETP.NE.AND UP0, UPT, UR8, 0x1, UPT ;  /* 0x000000010800788c */ /* 0x002fd2000bf05270 */
        /* <DEDUP_REMOVED lines=16> */
[----:B------:R-:W-:-:S07]  /*21c0*/  IMAD R10, R5, R4, R10 ;  /* 0x00000004050a7224 */ /* 0x000fce00078e020a */
.L_x_32:
[----:B------:R-:W-:Y:S01]  /*21d0*/  VIADD R16, R16, 0x1 ;  /* 0x0000000110107836 */ /* 0x000fe20000000000 */
[----:B------:R-:W-:Y:S01]  /*21e0*/  PLOP3.LUT P1, PT, PT, PT, PT, 0x80, 0x8 ;  /* 0x000000000008781c */ /* 0x000fe20003f2f070 */
[----:B------:R-:W-:Y:S02]  /*21f0*/  IMAD.IADD R21, R13, 0x1, R88 ;  /* 0x000000010d157824 */ /* 0x000fe400078e0258 */
[----:B------:R-:W-:Y:S01]  /*2200*/  IMAD.IADD R20, R10, 0x1, R81 ;  /* 0x000000010a147824 */ /* 0x000fe200078e0251 */
[----:B------:R-:W-:-:S04]  /*2210*/  ISETP.NE.AND P0, PT, R16, 0x2, PT ;  /* 0x000000021000780c */ /* 0x000fc80003f05270 */
[----:B------:R-:W-:Y:S02]  /*2220*/  SEL R4, RZ, 0x1, P0 ;  /* 0x00000001ff047807 */ /* 0x000fe40000000000 */
[----:B------:R-:W-:Y:S02]  /*2230*/  SEL R16, R16, RZ, P0 ;  /* 0x000000ff10107207 */ /* 0x000fe40000000000 */
[----:B------:R-:W-:Y:S01]  /*2240*/  LOP3.LUT R15, R15, R4, RZ, 0x3c, !PT ;  /* 0x000000040f0f7212 */ /* 0x000fe200078e3cff */
[----:B------:R-:W-:Y:S06]  /*2250*/  @P2 BRA `(.L_x_33) ;  /* 0xfffffff400402947 */ /* 0x000fec000383ffff */
[----:B------:R-:W-:Y:S01]  /*2260*/  UIADD3 UR6, UPT, UPT, UR6, 0x48, URZ ;  /* 0x0000004806067890 */ /* 0x000fe2000fffe0ff */
[----:B------:R-:W-:-:S03]  /*2270*/  SHF.L.U32 R3, R17, 0x1f, RZ ;  /* 0x0000001f11037819 */ /* 0x000fc600000006ff */
[----:B------:R-:W-:-:S09]  /*2280*/  ULEA UR4, UR14, UR6, 0x3 ;  /* 0x000000060e047291 */ /* 0x000fd2000f8e18ff */
[----:B------:R-:W1:Y:S02]  /*2290*/  SYNCS.PHASECHK.TRANS64.TRYWAIT P0, [UR4], R3 ;  /* 0x00000003ff0075a7 */ /* 0x000e640008001104 */
[----:B-1----:R-:W-:Y:S05]  /*22a0*/  @!P0 BRA `(.L_x_34) ;  /* 0x0000007c000c8947 */ /* 0x002fea0003800000 */
.L_x_147:
[----:B------:R-:W-:-:S04]  /*22b0*/  UIADD3 UR5, UPT, UPT, UR14, 0x1, URZ ;  /* 0x000000010e057890 */ /* 0x000fc8000fffe0ff */
[----:B------:R-:W-:-:S04]  /*22c0*/  UISETP.NE.AND UP0, UPT, UR5, 0x9, UPT ;  /* 0x000000090500788c */ /* 0x000fc8000bf05270 */
[----:B------:R-:W-:Y:S02]  /*22d0*/  USEL UR7, URZ, 0x1, UP0 ;  /* 0x00000001ff077887 */ /* 0x000fe40008000000 */
[----:B------:R-:W-:-:S04]  /*22e0*/  USEL UR5, UR5, URZ, UP0 ;  /* 0x000000ff05057287 */ /* 0x000fc80008000000 */
[----:B------:R-:W-:Y:S01]  /*22f0*/  ULEA UR4, UR5, UR6, 0x3 ;  /* 0x0000000605047291 */ /* 0x000fe2000f8e18ff */
[----:B------:R-:W-:-:S04]  /*2300*/  LOP3.LUT R2, R17, UR7, RZ, 0x3c, !PT ;  /* 0x0000000711027c12 */ /* 0x000fc8000f8e3cff */
[----:B-1----:R-:W-:-:S04]  /*2310*/  SHF.L.U32 R3, R2, 0x1f, RZ ;  /* 0x0000001f02037819 */ /* 0x002fc800000006ff */
[----:B------:R-:W1:Y:S02]  /*2320*/  SYNCS.PHASECHK.TRANS64.TRYWAIT P0, [UR4], R3 ;  /* 0x00000003ff0075a7 */ /* 0x000e640008001104 */
[----:B-1----:R-:W-:Y:S05]  /*2330*/  @!P0 BRA `(.L_x_35) ;  /* 0x0000007c00008947 */ /* 0x002fea0003800000 */
.L_x_149:
        /* <DEDUP_REMOVED lines=9> */
.L_x_151:
        /* <DEDUP_REMOVED lines=9> */
.L_x_153:
        /* <DEDUP_REMOVED lines=9> */
.L_x_155:
        /* <DEDUP_REMOVED lines=9> */
.L_x_157:
        /* <DEDUP_REMOVED lines=9> */
.L_x_159:
        /* <DEDUP_REMOVED lines=9> */
.L_x_161:
[----:B------:R-:W-:-:S04]  /*26a0*/  UIADD3 UR5, UPT, UPT, UR5, 0x1, URZ ;  /* 0x0000000105057890 */ /* 0x000fc8000fffe0ff */
[----:B------:R-:W-:-:S04]  /*26b0*/  UISETP.NE.AND UP0, UPT, UR5, 0x9, UPT ;  /* 0x000000090500788c */ /* 0x000fc8000bf05270 */
[----:B------:R-:W-:Y:S02]  /*26c0*/  USEL UR4, URZ, 0x1, UP0 ;  /* 0x00000001ff047887 */ /* 0x000fe40008000000 */
[----:B------:R-:W-:-:S04]  /*26d0*/  USEL UR5, UR5, URZ, UP0 ;  /* 0x000000ff05057287 */ /* 0x000fc80008000000 */
[----:B------:R-:W-:Y:S01]  /*26e0*/  ULEA UR5, UR5, UR6, 0x3 ;  /* 0x0000000605057291 */ /* 0x000fe2000f8e18ff */
[----:B-1----:R-:W-:-:S04]  /*26f0*/  LOP3.LUT R3, R2, UR4, RZ, 0x3c, !PT ;  /* 0x0000000402037c12 */ /* 0x002fc8000f8e3cff */
[----:B------:R-:W-:Y:S01]  /*2700*/  SHF.L.U32 R3, R3, 0x1f, RZ ;  /* 0x0000001f03037819 */ /* 0x000fe200000006ff */
[----:B----4-:R-:W-:-:S07]  /*2710*/  IMAD.U32 R0, RZ, RZ, UR5 ;  /* 0x00000005ff007e24 */ /* 0x010fce000f8e00ff */
.L_x_42:
[----:B-1----:R1:W2:Y:S02]  /*2720*/  SYNCS.PHASECHK.TRANS64.TRYWAIT P0, [R0+URZ], R3 ;  /* 0x00000003000075a7 */ /* 0x0022a400080011ff */
[----:B--2---:R-:W-:Y:S05]  /*2730*/  @!P0 NANOSLEEP.SYNCS 0x989680 ;  /* 0x009896800000895d */ /* 0x004fea0003900000 */
[----:B------:R-:W2:Y:S02]  /*2740*/  @!P0 SYNCS.PHASECHK.TRANS64 P0, [R0+URZ], R3 ;  /* 0x00000003000085a7 */ /* 0x000ea400080010ff */
[----:B--2---:R-:W-:Y:S05]  /*2750*/  @P0 EXIT ;  /* 0x000000000000094d */ /* 0x004fea0003800000 */
[----:B------:R-:W-:Y:S05]  /*2760*/  BRA `(.L_x_42) ;  /* 0xfffffffc00ec7947 */ /* 0x000fea000383ffff */
.L_x_23:
[----:B------:R-:W-:-:S04]  /*2770*/  UISETP.NE.AND UP1, UPT, UR37, URZ, UPT ;  /* 0x000000ff2500728c */ /* 0x000fc8000bf25270 */
[----:B------:R-:W-:-:S09]  /*2780*/  UISETP.NE.OR UP1, UPT, UR10, 0x1, UP1 ;  /* 0x000000010a00788c */ /* 0x000fd20008f25670 */
[----:B------:R-:W-:Y:S05]  /*2790*/  BRA.U UP1, `(.L_x_43) ;  /* 0x00000005014c7547 */ /* 0x000fea000b800000 */
[----:B------:R-:W-:Y:S01]  /*27a0*/  HFMA2 R10, -RZ, RZ, 0, 0 ;  /* 0x00000000ff0a7431 */ /* 0x000fe200000001ff */
[----:B------:R-:W-:Y:S01]  /*27b0*/  ISETP.GE.U32.AND P2, PT, R11, 0x2, PT ;  /* 0x000000020b00780c */ /* 0x000fe20003f46070 */
[----:B------:R-:W-:Y:S01]  /*27c0*/  IMAD.MOV.U32 R12, RZ, RZ, 0x1 ;  /* 0x00000001ff0c7424 */ /* 0x000fe200078e00ff */
[----:B------:R-:W-:Y:S01]  /*27d0*/  CS2R R8, SRZ ;  /* 0x0000000000087805 */ /* 0x000fe2000001ff00 */
[----:B------:R-:W-:Y:S01]  /*27e0*/  IMAD.MOV.U32 R3, RZ, RZ, RZ ;  /* 0x000000ffff037224 */ /* 0x000fe200078e00ff */
[----:B------:R-:W-:Y:S01]  /*27f0*/  UMOV UR4, 0x400 ;  /* 0x0000040000047882 */ /* 0x000fe20000000000 */
[----:B------:R-:W-:Y:S01]  /*2800*/  UMOV UR6, URZ ;  /* 0x000000ff00067c82 */ /* 0x000fe20008000000 */
[----:B------:R-:W-:-:S12]  /*2810*/  ULEA UR37, UR37, UR4, 0x18 ;  /* 0x0000000425257291 */ /* 0x000fd8000f8ec0ff */
.L_x_47:
[----:B------:R-:W-:Y:S02]  /*2820*/  LEA R0, R3, UR37, 0x3 ;  /* 0x0000002503007c11 */ /* 0x000fe4000f8e18ff */
[----:B------:R-:W-:-:S03]  /*2830*/  SHF.L.U32 R5, R8, 0x1f, RZ ;  /* 0x0000001f08057819 */ /* 0x000fc600000006ff */
[----:B------:R-:W-:Y:S01]  /*2840*/  VIADD R4, R0, 0x130 ;  /* 0x0000013000047836 */ /* 0x000fe20000000000 */
[----:B------:R-:W1:Y:S02]  /*2850*/  SYNCS.PHASECHK.TRANS64.TRYWAIT P0, [R0+URZ+0x120], R5 ;  /* 0x00012005000075a7 */ /* 0x000e6400080011ff */
[----:B-1----:R-:W-:Y:S05]  /*2860*/  @!P0 BRA `(.L_x_44) ;  /* 0x00000078005c8947 */ /* 0x002fea0003800000 */
.L_x_162:
[----:B------:R-:W-:Y:S01]  /*2870*/  ULEA UR5, UR6, UR37, 0x3 ;  /* 0x0000002506057291 */ /* 0x000fe2000f8e18ff */
[----:B------:R-:W-:Y:S01]  /*2880*/  PRMT R4, RZ, 0x654, R4 ;  /* 0x00000654ff047816 */ /* 0x000fe20000000004 */
[----:B-1----:R-:W-:Y:S01]  /*2890*/  @!P2 IMAD.MOV.U32 R5, RZ, RZ, 0x10 ;  /* 0x00000010ff05a424 */ /* 0x002fe200078e00ff */
[----:B------:R-:W-:Y:S01]  /*28a0*/  SHF.L.U32 R7, R12, 0x1f, RZ ;  /* 0x0000001f0c077819 */ /* 0x000fe200000006ff */
[----:B------:R-:W-:Y:S01]  /*28b0*/  UIADD3 UR4, UPT, UPT, UR5, 0xe0, URZ ;  /* 0x000000e005047890 */ /* 0x000fe2000fffe0ff */
[----:B------:R1:W-:Y:S05]  /*28c0*/  SYNCS.ARRIVE.TRANS64.RED.A1T0 RZ, [R4+URZ], RZ ;  /* 0x000000ff04ff79a7 */ /* 0x0003ea00081004ff */
[----:B------:R-:W-:Y:S01]  /*28d0*/  IMAD.U32 R0, RZ, RZ, UR4 ;  /* 0x00000004ff007e24 */ /* 0x000fe2000f8e00ff */
[----:B------:R-:W2:Y:S04]  /*28e0*/  SYNCS.PHASECHK.TRANS64.TRYWAIT P0, [UR5+0xf0], R7 ;  /* 0x0000f007ff0075a7 */ /* 0x000ea80008001105 */
[----:B------:R-:W-:Y:S01]  /*28f0*/  PRMT R13, R11, 0x654, R0 ;  /* 0x000006540b0d7816 */ /* 0x000fe20000000000 */
[----:B-12---:R-:W-:Y:S06]  /*2900*/  @!P0 BRA `(.L_x_45) ;  /* 0x0000007800488947 */ /* 0x006fec0003800000 */
.L_x_164:
[----:B------:R-:W-:Y:S01]  /*2910*/  ULEA UR4, UR6, UR37, 0x4 ;  /* 0x0000002506047291 */ /* 0x000fe2000f8e20ff */
[----:B------:R-:W-:Y:S01]  /*2920*/  SEL R2, R13, R2, !P2 ;  /* 0x000000020d027207 */ /* 0x000fe20005000000 */
[----:B------:R-:W-:Y:S01]  /*2930*/  UIADD3 UR5, UPT, UPT, UR5, 0xe0, URZ ;  /* 0x000000e005057890 */ /* 0x000fe2000fffe0ff */
[----:B-1----:R-:W-:Y:S01]  /*2940*/  LEA R0, R10, UR37, 0x3 ;  /* 0x000000250a007c11 */ /* 0x002fe2000f8e18ff */
[----:B------:R-:W-:Y:S01]  /*2950*/  UIADD3 UR4, UPT, UPT, UR4, 0x150, URZ ;  /* 0x0000015004047890 */ /* 0x000fe2000fffe0ff */
[----:B------:R1:W-:Y:S01]  /*2960*/  @!P2 SYNCS.ARRIVE.TRANS64.RED RZ, [R2+URZ], R5 ;  /* 0x0000000502ffa9a7 */ /* 0x0003e200080004ff */
[----:B------:R-:W-:Y:S01]  /*2970*/  UIADD3 UR6, UPT, UPT, UR6, 0x1, URZ ;  /* 0x0000000106067890 */ /* 0x000fe2000fffe0ff */
[----:B------:R-:W-:-:S03]  /*2980*/  VIADD R3, R3, 0x1 ;  /* 0x0000000103037836 */ /* 0x000fc60000000000 */
[----:B------:R-:W-:Y:S02]  /*2990*/  UISETP.NE.AND UP0, UPT, UR6, 0x2, UPT ;  /* 0x000000020600788c */ /* 0x000fe4000bf05270 */
[----:B------:R-:W-:Y:S01]  /*29a0*/  ISETP.NE.AND P0, PT, R3, 0x2, PT ;  /* 0x000000020300780c */ /* 0x000fe20003f05270 */
[----:B------:R-:W-:Y:S06]  /*29b0*/  UGETNEXTWORKID.BROADCAST [UR4], [UR5] ;  /* 0x00000000040073ca */ /* 0x000fec0008000100 */
[----:B------:R-:W-:Y:S02]  /*29c0*/  USEL UR4, URZ, 0x1, UP0 ;  /* 0x00000001ff047887 */ /* 0x000fe40008000000 */
[----:B------:R-:W-:-:S04]  /*29d0*/  USEL UR6, UR6, URZ, UP0 ;  /* 0x000000ff06067287 */ /* 0x000fc80008000000 */
[----:B------:R-:W-:Y:S02]  /*29e0*/  LOP3.LUT R12, R12, UR4, RZ, 0x3c, !PT ;  /* 0x000000040c0c7c12 */ /* 0x000fe4000f8e3cff */
[----:B-1----:R-:W-:-:S04]  /*29f0*/  SHF.L.U32 R5, R9, 0x1f, RZ ;  /* 0x0000001f09057819 */ /* 0x002fc800000006ff */
[----:B------:R-:W1:Y:S02]  /*2a00*/  SYNCS.PHASECHK.TRANS64.TRYWAIT P1, [R0+URZ+0xe0], R5 ;  /* 0x0000e005000075a7 */ /* 0x000e6400080211ff */
[----:B-1----:R-:W-:Y:S05]  /*2a10*/  @!P1 BRA `(.L_x_46) ;  /* 0x00000078001c9947 */ /* 0x002fea0003800000 */
.L_x_165:
[----:B------:R-:W-:Y:S01]  /*2a20*/  LEA R4, R10, UR37, 0x4 ;  /* 0x000000250a047c11 */ /* 0x000fe2000f8e20ff */
[----:B-1----:R-:W-:Y:S01]  /*2a30*/  VIADD R0, R0, 0xf0 ;  /* 0x000000f000007836 */ /* 0x002fe20000000000 */
[----:B------:R-:W-:Y:S01]  /*2a40*/  SEL R3, R3, RZ, P0 ;  /* 0x000000ff03037207 */ /* 0x000fe20000000000 */
[----:B------:R-:W-:-:S03]  /*2a50*/  VIADD R10, R10, 0x1 ;  /* 0x000000010a0a7836 */ /* 0x000fc60000000000 */
[----:B------:R-:W1:Y:S01]  /*2a60*/  LDS.128 R4, [R4+0x150] ;  /* 0x0001500004047984 */ /* 0x000e620000000c00 */
[----:B------:R-:W-:Y:S02]  /*2a70*/  PRMT R0, RZ, 0x654, R0 ;  /* 0x00000654ff007816 */ /* 0x000fe40000000000 */
[C---:B------:R-:W-:Y:S01]  /*2a80*/  ISETP.NE.AND P1, PT, R10.reuse, 0x2, PT ;  /* 0x000000020a00780c */ /* 0x040fe20003f25270 */
[----:B------:R-:W-:Y:S01]  /*2a90*/  @!PT LDS RZ, [RZ] ;  /* 0x00000000fffff984 */ /* 0x000fe20000000800 */
[----:B------:R-:W-:Y:S01]  /*2aa0*/  @!PT LDS RZ, [RZ] ;  /* 0x00000000fffff984 */ /* 0x000fe20000000800 */
[----:B------:R-:W-:Y:S01]  /*2ab0*/  @!PT LDS RZ, [RZ] ;  /* 0x00000000fffff984 */ /* 0x000fe20000000800 */
[----:B------:R-:W-:Y:S01]  /*2ac0*/  @!PT LDS RZ, [RZ] ;  /* 0x00000000fffff984 */ /* 0x000fe20000000800 */
[----:B------:R2:W-:Y:S06]  /*2ad0*/  MEMBAR.ALL.CTA ;  /* 0x0000000000007992 */ /* 0x0005ec0000008000 */
[----:B--2---:R-:W2:Y:S01]  /*2ae0*/  FENCE.VIEW.ASYNC.S ;  /* 0x00000000000073c6 */ /* 0x004ea20000000000 */
[----:B------:R-:W-:Y:S01]  /*2af0*/  SEL R10, R10, RZ, P1 ;  /* 0x000000ff0a0a7207 */ /* 0x000fe20000800000 */
[----:B--2---:R2:W-:Y:S01]  /*2b00*/  SYNCS.ARRIVE.TRANS64.RED.A1T0 RZ, [R0+URZ], RZ ;  /* 0x000000ff00ff79a7 */ /* 0x0045e200081004ff */
[----:B-1----:R-:W-:-:S02]  /*2b10*/  LOP3.LUT P3, RZ, R6, 0x1, RZ, 0xc0, !PT ;  /* 0x0000000106ff7812 */ /* 0x002fc4000786c0ff */
[----:B------:R-:W-:-:S04]  /*2b20*/  SEL R5, RZ, 0x1, P0 ;  /* 0x00000001ff057807 */ /* 0x000fc80000000000 */
[----:B------:R-:W-:Y:S02]  /*2b30*/  LOP3.LUT R8, R8, R5, RZ, 0x3c, !PT ;  /* 0x0000000508087212 */ /* 0x000fe400078e3cff */
[----:B--2---:R-:W-:-:S04]  /*2b40*/  SEL R0, RZ, 0x1, P1 ;  /* 0x00000001ff007807 */ /* 0x004fc80000800000 */
[----:B------:R-:W-:Y:S01]  /*2b50*/  LOP3.LUT R9, R9, R0, RZ, 0x3c, !PT ;  /* 0x0000000009097212 */ /* 0x000fe200078e3cff */
[----:B------:R-:W-:Y:S06]  /*2b60*/  @P3 BRA `(.L_x_47) ;  /* 0xfffffffc002c3947 */ /* 0x000fec000383ffff */
[----:B------:R-:W-:Y:S01]  /*2b70*/  ULEA UR5, UR6, UR37, 0x3 ;  /* 0x0000002506057291 */ /* 0x000fe2000f8e18ff */
[----:B------:R-:W-:-:S08]  /*2b80*/  SHF.L.U32 R3, R12, 0x1f, RZ ;  /* 0x0000001f0c037819 */ /* 0x000fd000000006ff */
[----:B------:R-:W1:Y:S02]  /*2b90*/  SYNCS.PHASECHK.TRANS64 P0, [UR5+0xf0], R3 ;  /* 0x0000f003ff0075a7 */ /* 0x000e640008001005 */
[----:B-1----:R-:W-:Y:S05]  /*2ba0*/  @P0 BRA `(.L_x_48) ;  /* 0x0000000000080947 */ /* 0x002fea0003800000 */
[----:B------:R-:W1:Y:S02]  /*2bb0*/  SYNCS.PHASECHK.TRANS64.TRYWAIT P0, [UR5+0xf0], R3 ;  /* 0x0000f003ff0075a7 */ /* 0x000e640008001105 */
[----:B-1----:R-:W-:Y:S05]  /*2bc0*/  @!P0 BRA `(.L_x_49) ;  /* 0x0000007400c48947 */ /* 0x002fea0003800000 */
.L_x_48:
[----:B------:R-:W-:-:S04]  /*2bd0*/  UIADD3 UR4, UPT, UPT, UR6, 0x1, URZ ;  /* 0x0000000106047890 */ /* 0x000fc8000fffe0ff */
[----:B------:R-:W-:-:S04]  /*2be0*/  UISETP.NE.AND UP0, UPT, UR4, 0x2, UPT ;  /* 0x000000020400788c */ /* 0x000fc8000bf05270 */
[----:B------:R-:W-:Y:S02]  /*2bf0*/  USEL UR7, URZ, 0x1, UP0 ;  /* 0x00000001ff077887 */ /* 0x000fe40008000000 */
[----:B------:R-:W-:-:S04]  /*2c00*/  USEL UR4, UR4, URZ, UP0 ;  /* 0x000000ff04047287 */ /* 0x000fc80008000000 */
[----:B------:R-:W-:Y:S01]  /*2c10*/  ULEA UR4, UR4, UR37, 0x3 ;  /* 0x0000002504047291 */ /* 0x000fe2000f8e18ff */
[----:B-1----:R-:W-:-:S04]  /*2c20*/  LOP3.LUT R3, R12, UR7, RZ, 0x3c, !PT ;  /* 0x000000070c037c12 */ /* 0x002fc8000f8e3cff */
[----:B------:R-:W-:-:S04]  /*2c30*/  SHF.L.U32 R0, R3, 0x1f, RZ ;  /* 0x0000001f03007819 */ /* 0x000fc800000006ff */
[----:B------:R-:W1:Y:S02]  /*2c40*/  SYNCS.PHASECHK.TRANS64 P0, [UR4+0xf0], R0 ;  /* 0x0000f000ff0075a7 */ /* 0x000e640008001004 */
[----:B-1----:R-:W-:Y:S05]  /*2c50*/  @P0 EXIT ;  /* 0x000000000000094d */ /* 0x002fea0003800000 */
[----:B------:R-:W-:Y:S02]  /*2c60*/  SHF.L.U32 R3, R3, 0x1f, RZ ;  /* 0x0000001f03037819 */ /* 0x000fe400000006ff */
[----:B------:R-:W-:-:S07]  /*2c70*/  MOV R0, UR4 ;  /* 0x0000000400007c02 */ /* 0x000fce0008000f00 */
.L_x_50:
[----:B-1----:R1:W2:Y:S02]  /*2c80*/  SYNCS.PHASECHK.TRANS64.TRYWAIT P0, [R0+URZ+0xf0], R3 ;  /* 0x0000f003000075a7 */ /* 0x0022a400080011ff */
[----:B--2---:R-:W-:Y:S05]  /*2c90*/  @!P0 NANOSLEEP.SYNCS 0x989680 ;  /* 0x009896800000895d */ /* 0x004fea0003900000 */
[----:B------:R-:W2:Y:S02]  /*2ca0*/  @!P0 SYNCS.PHASECHK.TRANS64 P0, [R0+URZ+0xf0], R3 ;  /* 0x0000f003000085a7 */ /* 0x000ea400080010ff */
[----:B--2---:R-:W-:Y:S05]  /*2cb0*/  @P0 EXIT ;  /* 0x000000000000094d */ /* 0x004fea0003800000 */
[----:B------:R-:W-:Y:S05]  /*2cc0*/  BRA `(.L_x_50) ;  /* 0xfffffffc00ec7947 */ /* 0x000fea000383ffff */
.L_x_43:
[----:B------:R-:W-:Y:S05]  /*2cd0*/  BRA.U UP4, `(.L_x_51) ;  /* 0x00000011045c7547 */ /* 0x000fea000b800000 */
[----:B------:R-:W-:Y:S01]  /*2ce0*/  UMOV UR6, 0x40 ;  /* 0x0000004000067882 */ /* 0x000fe20000000000 */
[----:B------:R-:W-:Y:S01]  /*2cf0*/  NOP ;  /* 0x0000000000007918 */ /* 0x000fe20000000000 */
[----:B------:R-:W-:Y:S01]  /*2d00*/  ULEA UR6, UR37, UR6, 0x18 ;  /* 0x0000000625067291 */ /* 0x000fe2000f8ec0ff */
[----:B------:R-:W-:Y:S02]  /*2d10*/  UMOV UR7, 0x400 ;  /* 0x0000040000077882 */ /* 0x000fe40000000000 */
[----:B------:R-:W-:-:S06]  /*2d20*/  ULEA UR37, UR37, UR7, 0x18 ;  /* 0x0000000725257291 */ /* 0x000fcc000f8ec0ff */
[----:B------:R-:W1:Y:S02]  /*2d30*/  LDS.U8 R2, [UR6+0x1c] ;  /* 0x00001c06ff027984 */ /* 0x000e640008000000 */
[----:B-1----:R-:W-:-:S13]  /*2d40*/  ISETP.NE.AND P0, PT, R2, RZ, PT ;  /* 0x000000ff0200720c */ /* 0x002fda0003f05270 */
[----:B------:R-:W-:Y:S05]  /*2d50*/  @P0 BRA `(.L_x_52) ;  /* 0x0000000400080947 */ /* 0x000fea0003800000 */
[----:B------:R-:W-:Y:S02]  /*2d60*/  UISETP.NE.U32.AND UP0, UPT, UR4, 0x1, UPT ;  /* 0x000000010400788c */ /* 0x000fe4000bf05070 */
[----:B------:R-:W-:-:S07]  /*2d70*/  UIADD3 UR8, UPT, UPT, UR6, 0x8, URZ ;  /* 0x0000000806087890 */ /* 0x000fce000fffe0ff */
[----:B------:R-:W-:Y:S05]  /*2d80*/  BRA.U !UP0, `(.L_x_53) ;  /* 0x00000001089c7547 */ /* 0x000fea000b800000 */
[----:B------:R-:W-:Y:S01]  /*2d90*/  ELECT P0, URZ, PT ;  /* 0x0000000000ff782f */ /* 0x000fe20003800000 */
[----:B------:R-:W-:-:S12]  /*2da0*/  BSSY B0, `(.L_x_53) ;  /* 0x0000025000007945 */ /* 0x000fd80003800000 */
[----:B------:R-:W-:Y:S05]  /*2db0*/  @!P0 BRA `(.L_x_54) ;  /* 0x00000000008c8947 */ /* 0x000fea0003800000 */
[----:B------:R-:W-:-:S05]  /*2dc0*/  UMOV UR7, 0x10 ;  /* 0x0000001000077882 */ /* 0x000fca0000000000 */
[----:B------:R-:W-:Y:S04]  /*2dd0*/  DEPBAR.LE SB1, 0x36 ;  /* 0x00009d800000791a */ /* 0x000fe80000000000 */
[----:B------:R-:W1:Y:S02]  /*2de0*/  UTCATOMSWS.2CTA.FIND_AND_SET.ALIGN UP1, UR7, UR7 ;  /* 0x00000007000775e3 */ /* 0x000e640008220800 */
[----:B-1----:R-:W-:Y:S01]  /*2df0*/  MOV R9, UR7 ;  /* 0x0000000700097c02 */ /* 0x002fe20008000f00 */
[----:B------:R-:W-:Y:S06]  /*2e00*/  BRA.U UP1, `(.L_x_55) ;  /* 0x0000000101187547 */ /* 0x000fec000b800000 */
.L_x_56:
[----:B------:R-:W-:Y:S05]  /*2e10*/  NANOSLEEP 0x64 ;  /* 0x000000640000795d */ /* 0x000fea0003800000 */
[----:B------:R-:W-:-:S05]  /*2e20*/  UMOV UR7, 0x10 ;  /* 0x0000001000077882 */ /* 0x000fca0000000000 */
[----:B------:R-:W-:Y:S04]  /*2e30*/  DEPBAR.LE SB1, 0x36 ;  /* 0x00009d800000791a */ /* 0x000fe80000000000 */
[----:B------:R-:W1:Y:S02]  /*2e40*/  UTCATOMSWS.2CTA.FIND_AND_SET.ALIGN UP1, UR7, UR7 ;  /* 0x00000007000775e3 */ /* 0x000e640008220800 */
[----:B-1----:R-:W-:Y:S01]  /*2e50*/  MOV R9, UR7 ;  /* 0x0000000700097c02 */ /* 0x002fe20008000f00 */
[----:B------:R-:W-:Y:S05]  /*2e60*/  BRA.U !UP1, `(.L_x_56) ;  /* 0xfffffffd09e87547 */ /* 0x000fea000b83ffff */
.L_x_55:
[----:B------:R-:W1:Y:S01]  /*2e70*/  LDS R5, [UR6+0x10] ;  /* 0x00001006ff057984 */ /* 0x000e620008000800 */
[----:B------:R-:W-:Y:S01]  /*2e80*/  IMAD.U32 R3, RZ, RZ, UR37 ;  /* 0x00000025ff037e24 */ /* 0x000fe2000f8e00ff */
[----:B------:R-:W-:-:S03]  /*2e90*/  MOV R2, UR5 ;  /* 0x0000000500027c02 */ /* 0x000fc60008000f00 */
[----:B------:R-:W-:Y:S01]  /*2ea0*/  VIADD R3, R3, 0x170 ;  /* 0x0000017003037836 */ /* 0x000fe20000000000 */
[----:B-1----:R-:W-:-:S04]  /*2eb0*/  SHF.L.U32 R5, R5, 0x1f, RZ ;  /* 0x0000001f05057819 */ /* 0x002fc800000006ff */
[----:B------:R-:W1:Y:S02]  /*2ec0*/  SYNCS.PHASECHK.TRANS64.TRYWAIT P0, [UR6+0x8], R5 ;  /* 0x00000805ff0075a7 */ /* 0x000e640008001106 */
[----:B-1----:R-:W-:Y:S05]  /*2ed0*/  @P0 BRA `(.L_x_57) ;  /* 0x0000000000080947 */ /* 0x002fea0003800000 */
[----:B------:R-:W1:Y:S02]  /*2ee0*/  SYNCS.PHASECHK.TRANS64.TRYWAIT P0, [UR6+0x8], R5 ;  /* 0x00000805ff0075a7 */ /* 0x000e640008001106 */
[----:B-1----:R-:W-:Y:S05]  /*2ef0*/  @!P0 BRA `(.L_x_58) ;  /* 0x0000007400108947 */ /* 0x002fea0003800000 */
.L_x_57:
[----:B-1----:R-:W-:Y:S01]  /*2f00*/  HFMA2 R4, -RZ, RZ, 0, 5.9604644775390625e-08 ;  /* 0x00000001ff047431 */ /* 0x002fe200000001ff */
[----:B------:R-:W-:Y:S01]  /*2f10*/  UPRMT UR7, UR5, 0x654, UR8 ;  /* 0x0000065405077896 */ /* 0x000fe20008000008 */
[----:B------:R-:W-:Y:S01]  /*2f20*/  IMAD.MOV.U32 R6, RZ, RZ, 0xffff ;  /* 0x0000ffffff067424 */ /* 0x000fe200078e00ff */
[----:B------:R-:W-:Y:S01]  /*2f30*/  PRMT R2, R2, 0x654, R3 ;  /* 0x0000065402027816 */ /* 0x000fe20000000003 */
[----:B------:R-:W-:Y:S02]  /*2f40*/  IMAD.MOV.U32 R5, RZ, RZ, 0x4 ;  /* 0x00000004ff057424 */ /* 0x000fe400078e00ff */
[----:B------:R-:W-:Y:S01]  /*2f50*/  IMAD.SHL.U32 R8, R9, 0x20, RZ ;  /* 0x0000002009087824 */ /* 0x000fe200078e00ff */
[----:B------:R-:W-:Y:S02]  /*2f60*/  MOV R3, UR7 ;  /* 0x0000000700037c02 */ /* 0x000fe40008000f00 */
[-C--:B------:R-:W-:Y:S01]  /*2f70*/  SHF.L.U32 R7, R6, R9.reuse, RZ ;  /* 0x0000000906077219 */ /* 0x080fe200000006ff */
[----:B------:R1:W-:Y:S01]  /*2f80*/  SYNCS.ARRIVE.TRANS64.RED RZ, [UR7], R5 ;  /* 0x00000005ffff79a7 */ /* 0x0003e20008000407 */
[----:B------:R-:W-:Y:S01]  /*2f90*/  SHF.L.U32 R6, R4, R9, RZ ;  /* 0x0000000904067219 */ /* 0x000fe200000006ff */
[----:B------:R1:W-:Y:S04]  /*2fa0*/  STS [UR37+0x170], R8 ;  /* 0x00017008ff007988 */ /* 0x0003e80008000825 */
[----:B------:R1:W-:Y:S04]  /*2fb0*/  STAS [R2.64], R9 ;  /* 0x0000000902007dbd */ /* 0x0003e8000c0008ff */
[----:B------:R1:W-:Y:S04]  /*2fc0*/  ATOMS.OR RZ, [UR6+0x14], R7 ;  /* 0x00001407ffff798c */ /* 0x0003e8000b000006 */
[----:B------:R1:W-:Y:S04]  /*2fd0*/  ATOMS.OR RZ, [UR6+0x18], R6 ;  /* 0x00001806ffff798c */ /* 0x0003e8000b000006 */
[----:B------:R1:W-:Y:S02]  /*2fe0*/  ATOMS.XOR RZ, [UR6+0x10], R4 ;  /* 0x00001004ffff798c */ /* 0x0003e4000b800006 */
.L_x_54:
[----:B------:R-:W-:Y:S05]  /*2ff0*/  BSYNC B0 ;  /* 0x0000000000007941 */ /* 0x000fea0003800000 */
.L_x_53:
[----:B------:R-:W-:Y:S05]  /*3000*/  BRA.U UP0, `(.L_x_59) ;  /* 0x00000001006c7547 */ /* 0x000fea000b800000 */
[----:B------:R-:W-:-:S03]  /*3010*/  UMOV UR7, 0xffffffff ;  /* 0xffffffff00077882 */ /* 0x000fc60000000000 */
[----:B------:R-:W-:Y:S05]  /*3020*/  BRA.DIV UR7, `(.L_x_60) ;  /* 0x0000007207dc7947 */ /* 0x000fea000b800000 */
[----:B------:R-:W-:-:S13]  /*3030*/  ELECT P6, URZ, PT ;  /* 0x0000000000ff782f */ /* 0x000fda00038c0000 */
.L_x_169:
[----:B------:R-:W-:Y:S05]  /*3040*/  @!P6 BRA `(.L_x_59) ;  /* 0x00000000005ce947 */ /* 0x000fea0003800000 */
[----:B-1----:R-:W1:Y:S02]  /*3050*/  LDS R3, [UR6+0x10] ;  /* 0x00001006ff037984 */ /* 0x002e640008000800 */
[----:B-1----:R-:W-:-:S04]  /*3060*/  SHF.L.U32 R3, R3, 0x1f, RZ ;  /* 0x0000001f03037819 */ /* 0x002fc800000006ff */
[----:B------:R-:W1:Y:S02]  /*3070*/  SYNCS.PHASECHK.TRANS64.TRYWAIT P0, [UR6+0x8], R3 ;  /* 0x00000803ff0075a7 */ /* 0x000e640008001106 */
[----:B-1----:R-:W-:Y:S05]  /*3080*/  @P0 BRA `(.L_x_61) ;  /* 0x0000000000080947 */ /* 0x002fea0003800000 */
[----:B------:R-:W1:Y:S02]  /*3090*/  SYNCS.PHASECHK.TRANS64.TRYWAIT P0, [UR6+0x8], R3 ;  /* 0x00000803ff0075a7 */ /* 0x000e640008001106 */
[----:B-1----:R-:W-:Y:S05]  /*30a0*/  @!P0 BRA `(.L_x_62) ;  /* 0x0000007000dc8947 */ /* 0x002fea0003800000 */
.L_x_61:
[----:B------:R-:W2:Y:S01]  /*30b0*/  LDS R5, [UR37+0x170] ;  /* 0x00017025ff057984 */ /* 0x000ea20008000800 */
[----:B-1----:R-:W-:Y:S02]  /*30c0*/  HFMA2 R2, -RZ, RZ, 0, 5.9604644775390625e-08 ;  /* 0x00000001ff027431 */ /* 0x002fe400000001ff */
[----:B------:R-:W-:Y:S01]  /*30d0*/  IMAD.MOV.U32 R3, RZ, RZ, 0xffff ;  /* 0x0000ffffff037424 */ /* 0x000fe200078e00ff */
[----:B------:R-:W-:Y:S01]  /*30e0*/  UPRMT UR7, UR5, 0x654, UR8 ;  /* 0x0000065405077896 */ /* 0x000fe20008000008 */
[----:B--2---:R-:W-:-:S03]  /*30f0*/  IMAD.SHL.U32 R4, R5, 0x20, RZ ;  /* 0x0000002005047824 */ /* 0x004fc600078e00ff */
[-C--:B------:R-:W-:Y:S02]  /*3100*/  SHF.L.U32 R3, R3, R5.reuse, RZ ;  /* 0x0000000503037219 */ /* 0x080fe400000006ff */
[----:B------:R-:W-:Y:S01]  /*3110*/  SHF.L.U32 R5, R2, R5, RZ ;  /* 0x0000000502057219 */ /* 0x000fe200000006ff */
[----:B------:R2:W-:Y:S04]  /*3120*/  STS [UR37+0x170], R4 ;  /* 0x00017004ff007988 */ /* 0x0005e80008000825 */
[----:B------:R2:W-:Y:S04]  /*3130*/  ATOMS.OR RZ, [UR6+0x14], R3 ;  /* 0x00001403ffff798c */ /* 0x0005e8000b000006 */
[----:B------:R2:W-:Y:S01]  /*3140*/  ATOMS.OR RZ, [UR6+0x18], R5 ;  /* 0x00001805ffff798c */ /* 0x0005e2000b000006 */
[----:B------:R-:W-:Y:S03]  /*3150*/  SYNCS.ARRIVE.TRANS64.RED.A1T0 RZ, [UR7], RZ ;  /* 0x000000ffffff79a7 */ /* 0x000fe60008100407 */
[----:B------:R2:W-:Y:S01]  /*3160*/  ATOMS.XOR RZ, [UR6+0x10], R2 ;  /* 0x00001002ffff798c */ /* 0x0005e2000b800006 */
[----:B------:R-:W-:Y:S05]  /*3170*/  BRA `(.L_x_59) ;  /* 0x0000000000107947 */ /* 0x000fea0003800000 */
.L_x_52:
[----:B------:R-:W-:-:S05]  /*3180*/  MOV R2, 0xffffffff ;  /* 0xffffffff00027802 */ /* 0x000fca0000000f00 */
[----:B------:R1:W-:Y:S02]  /*3190*/  STS [UR37+0x170], R2 ;  /* 0x00017002ff007988 */ /* 0x0003e40008000825 */
[----:B-1----:R-:W-:Y:S02]  /*31a0*/  MOV R2, 0x31c0 ;  /* 0x000031c000027802 */ /* 0x002fe40000000f00 */
[----:B-----5:R-:W-:Y:S05]  /*31b0*/  CALL.REL.NOINC `($__internal_1_$__cuda_sm10x_tcgen05_guardrail_trap_phase_invalid_during_alloc) ;  /* 0x0000007800807944 */ /* 0x020fea0003c00000 */
.L_x_59:
[----:B------:R-:W-:Y:S05]  /*31c0*/  WARPSYNC.ALL ;  /* 0x0000000000007948 */ /* 0x000fea0003800000 */
[----:B------:R-:W3:Y:S01]  /*31d0*/  S2UR UR6, SR_CgaCtaId ;  /* 0x00000000000679c3 */ /* 0x000ee20000008800 */
[----:B------:R-:W-:Y:S01]  /*31e0*/  UMOV UR7, 0x400 ;  /* 0x0000040000077882 */ /* 0x000fe20000000000 */
[----:B------:R-:W-:-:S06]  /*31f0*/  NOP ;  /* 0x0000000000007918 */ /* 0x000fcc0000000000 */
[----:B------:R-:W-:Y:S06]  /*3200*/  BAR.ARV 0x6, 0xa0 ;  /* 0x0182800000007b1d */ /* 0x000fec0000002000 */
[----:B------:R-:W-:Y:S01]  /*3210*/  LOP3.LUT R10, R10, 0xffff, RZ, 0xc0, !PT ;  /* 0x0000ffff0a0a7812 */ /* 0x000fe200078ec0ff */
[----:B------:R-:W-:Y:S01]  /*3220*/  UISETP.LT.AND UP0, UPT, UR15, 0x1, UPT ;  /* 0x000000010f00788c */ /* 0x000fe2000bf01270 */
[----:B------:R-:W-:Y:S01]  /*3230*/  LOP3.LUT R0, R0, 0xffff, RZ, 0xc0, !PT ;  /* 0x0000ffff00007812 */ /* 0x000fe200078ec0ff */
[----:B-1----:R-:W-:Y:S01]  /*3240*/  IMAD.MOV.U32 R9, RZ, RZ, 0x1 ;  /* 0x00000001ff097424 */ /* 0x002fe200078e00ff */
[----:B------:R-:W-:Y:S01]  /*3250*/  R2UR UR11, R10 ;  /* 0x000000000a0b72ca */ /* 0x000fe200000e0000 */
[----:B------:R-:W-:Y:S01]  /*3260*/  USEL UR12, UR15, 0x1, !UP0 ;  /* 0x000000010f0c7887 */ /* 0x000fe2000c000000 */
[----:B------:R-:W-:Y:S01]  /*3270*/  R2UR UR10, R0 ;  /* 0x00000000000a72ca */ /* 0x000fe200000e0000 */
[----:B------:R-:W-:Y:S01]  /*3280*/  IMAD.MOV.U32 R8, RZ, RZ, RZ ;  /* 0x000000ffff087224 */ /* 0x000fe200078e00ff */
[----:B------:R-:W-:-:S02]  /*3290*/  UISETP.NE.AND UP3, UPT, UR4, URZ, UPT ;  /* 0x000000ff0400728c */ /* 0x000fc4000bf65270 */
[----:B---3--:R-:W-:Y:S02]  /*32a0*/  ULEA UR6, UR6, UR7, 0x18 ;  /* 0x0000000706067291 */ /* 0x008fe4000f8ec0ff */
[----:B------:R-:W-:Y:S02]  /*32b0*/  UIADD3 UR12, UPT, UPT, -UR12, URZ, URZ ;  /* 0x000000ff0c0c7290 */ /* 0x000fe4000fffe1ff */
[----:B------:R-:W-:Y:S02]  /*32c0*/  UIADD3 UR13, UPT, UPT, UR6, 0x10400, URZ ;  /* 0x00010400060d7890 */ /* 0x000fe4000fffe0ff */
[----:B------:R-:W-:Y:S02]  /*32d0*/  UIADD3 UR14, UPT, UPT, UR6, 0x22400, URZ ;  /* 0x00022400060e7890 */ /* 0x000fe4000fffe0ff */
[----:B------:R-:W-:Y:S01]  /*32e0*/  UIADD3 UR16, UPT, UPT, UR6, 0x34400, URZ ;  /* 0x0003440006107890 */ /* 0x000fe2000fffe0ff */
[----:B--2---:R-:W1:Y:S01]  /*32f0*/  LDS R2, [UR6+0x170] ;  /* 0x00017006ff027984 */ /* 0x004e620008000800 */
[----:B------:R-:W-:-:S02]  /*3300*/  USHF.R.U32.HI UR13, URZ, 0x4, UR13 ;  /* 0x00000004ff0d7899 */ /* 0x000fc4000801160d */
[----:B------:R-:W-:Y:S02]  /*3310*/  USHF.R.U32.HI UR14, URZ, 0x4, UR14 ;  /* 0x00000004ff0e7899 */ /* 0x000fe4000801160e */
[----:B------:R-:W-:Y:S02]  /*3320*/  USHF.R.U32.HI UR16, URZ, 0x4, UR16 ;  /* 0x00000004ff107899 */ /* 0x000fe40008011610 */
[----:B------:R-:W-:Y:S02]  /*3330*/  ULOP3.LUT UR13, UR13, 0x3fff, URZ, 0xc0, !UPT ;  /* 0x00003fff0d0d7892 */ /* 0x000fe4000f8ec0ff */
[----:B------:R-:W-:Y:S02]  /*3340*/  ULOP3.LUT UR14, UR14, 0x3fff, URZ, 0xc0, !UPT ;  /* 0x00003fff0e0e7892 */ /* 0x000fe4000f8ec0ff */
[----:B------:R-:W-:Y:S02]  /*3350*/  ULOP3.LUT UR16, UR16, 0x3fff, URZ, 0xc0, !UPT ;  /* 0x00003fff10107892 */ /* 0x000fe4000f8ec0ff */
[----:B------:R-:W-:-:S02]  /*3360*/  ULOP3.LUT UR13, UR13, 0x10000, URZ, 0xfc, !UPT ;  /* 0x000100000d0d7892 */ /* 0x000fc4000f8efcff */
[----:B------:R-:W-:Y:S02]  /*3370*/  ULOP3.LUT UR14, UR14, 0x10000, URZ, 0xfc, !UPT ;  /* 0x000100000e0e7892 */ /* 0x000fe4000f8efcff */
[----:B------:R-:W-:Y:S01]  /*3380*/  ULOP3.LUT UR16, UR16, 0x10000, URZ, 0xfc, !UPT ;  /* 0x0001000010107892 */ /* 0x000fe2000f8efcff */
[----:B------:R-:W-:Y:S01]  /*3390*/  UMOV UR22, URZ ;  /* 0x000000ff00167c82 */ /* 0x000fe20008000000 */
[----:B------:R-:W-:Y:S01]  /*33a0*/  UMOV UR21, URZ ;  /* 0x000000ff00157c82 */ /* 0x000fe20008000000 */
[----:B------:R-:W-:Y:S01]  /*33b0*/  UMOV UR27, 0x102004a4 ;  /* 0x102004a4001b7882 */ /* 0x000fe20000000000 */
[----:B------:R-:W-:Y:S01]  /*33c0*/  UMOV UR25, 0x102004a4 ;  /* 0x102004a400197882 */ /* 0x000fe20000000000 */
[----:B-1----:R-:W-:Y:S02]  /*33d0*/  R2UR UR23, R2 ;  /* 0x00000000021772ca */ /* 0x002fe400000e0000 */
[----:B------:R-:W-:-:S11]  /*33e0*/  CS2R R2, SRZ ;  /* 0x0000000000027805 */ /* 0x000fd6000001ff00 */
[----:B------:R-:W-:Y:S02]  /*33f0*/  UIADD3 UR26, UPT, UPT, UR23, 0x100, URZ ;  /* 0x00000100171a7890 */ /* 0x000fe4000fffe0ff */
[----:B------:R-:W-:-:S12]  /*3400*/  UIADD3 UR24, UPT, UPT, UR23, 0x102, URZ ;  /* 0x0000010217187890 */ /* 0x000fd8000fffe0ff */
.L_x_70:
[C---:B------:R-:W-:Y:S02]  /*3410*/  LEA R0, R8.reuse, UR6, 0x3 ;  /* 0x0000000608007c11 */ /* 0x040fe4000f8e18ff */
[----:B------:R-:W-:Y:S02]  /*3420*/  SHF.L.U32 R5, R3, 0x1f, RZ ;  /* 0x0000001f03057819 */ /* 0x000fe400000006ff */
[----:B------:R-:W-:Y:S02]  /*3430*/  LEA R4, R8, UR6, 0x4 ;  /* 0x0000000608047c11 */ /* 0x000fe4000f8e20ff */
[----:B------:R-:W1:Y:S02]  /*3440*/  SYNCS.PHASECHK.TRANS64.TRYWAIT P0, [R0+URZ+0xe0], R5 ;  /* 0x0000e005000075a7 */ /* 0x000e6400080011ff */
[----:B-1-34-:R-:W-:Y:S05]  /*3450*/  @!P0 BRA `(.L_x_63) ;  /* 0x0000007000088947 */ /* 0x01afea0003800000 */
.L_x_170:
[----:B-1----:R-:W1:Y:S01]  /*3460*/  LDS.128 R4, [R4+0x150] ;  /* 0x0001500004047984 */ /* 0x002e620000000c00 */
[----:B------:R-:W-:Y:S02]  /*3470*/  VIADD R0, R0, 0xf0 ;  /* 0x000000f000007836 */ /* 0x000fe40000000000 */
        /* <DEDUP_REMOVED lines=9> */
[----:B-1----:R-:W-:Y:S01]  /*3510*/  LOP3.LUT P1, RZ, R6, 0x1, RZ, 0xc0, !PT ;  /* 0x0000000106ff7812 */ /* 0x002fe2000782c0ff */
[----:B--2---:R-:W-:-:S12]  /*3520*/  BRA.U UP3, `(.L_x_64) ;  /* 0x0000000103e87547 */ /* 0x004fd8000b800000 */
[----:B------:R-:W1:Y:S01]  /*3530*/  LDCU UR7, c[0x0][0x38c] ;  /* 0x00007180ff0777ac */ /* 0x000e620008000800 */
[----:B------:R-:W-:Y:S02]  /*3540*/  PLOP3.LUT P2, PT, PT, PT, PT, 0x80, 0x8 ;  /* 0x000000000008781c */ /* 0x000fe40003f4f070 */
[----:B------:R-:W-:Y:S01]  /*3550*/  SHF.L.U32 R5, R9, 0x1f, RZ ;  /* 0x0000001f09057819 */ /* 0x000fe200000006ff */
[----:B------:R-:W-:Y:S02]  /*3560*/  ULEA UR8, UR22, UR6, 0x3 ;  /* 0x0000000616087291 */ /* 0x000fe4000f8e18ff */
[----:B------:R-:W-:Y:S02]  /*3570*/  ULEA UR9, UR22, UR23, 0x7 ;  /* 0x0000001716097291 */ /* 0x000fe4000f8e38ff */
[----:B-1----:R-:W-:-:S06]  /*3580*/  UISETP.GE.AND UP0, UPT, UR7, 0x1, UPT ;  /* 0x000000010700788c */ /* 0x002fcc000bf06270 */
[----:B------:R-:W-:-:S05]  /*3590*/  PLOP3.LUT P0, PT, PT, PT, UP0, 0x80, 0x8 ;  /* 0x000000000008781c */ /* 0x000fca0003f0f008 */
[----:B------:R-:W-:-:S08]  /*35a0*/  @UP0 ULEA UR7, UR21, UR6, 0x3 ;  /* 0x0000000615070291 */ /* 0x000fd0000f8e18ff */
[----:B------:R-:W-:-:S04]  /*35b0*/  @P0 SHF.L.U32 R0, R2, 0x1f, RZ ;  /* 0x0000001f02000819 */ /* 0x000fc800000006ff */
[----:B------:R1:W2:Y:S01]  /*35c0*/  @P0 SYNCS.PHASECHK.TRANS64.TRYWAIT P2, [UR7], R0 ;  /* 0x00000000ff0005a7 */ /* 0x0002a20008041107 */
[----:B------:R-:W3:Y:S02]  /*35d0*/  SYNCS.PHASECHK.TRANS64.TRYWAIT P0, [UR8+0x110], R5 ;  /* 0x00011005ff0075a7 */ /* 0x000ee40008001108 */
[----:B-123--:R-:W-:Y:S05]  /*35e0*/  @!P0 BRA `(.L_x_65) ;  /* 0x0000006c00b88947 */ /* 0x00efea0003800000 */
.L_x_172:
[----:B------:R-:W-:Y:S05]  /*35f0*/  BRA.U !UP0, `(.L_x_66) ;  /* 0x0000000108a87547 */ /* 0x000fea000b800000 */
[----:B------:R-:W-:Y:S01]  /*3600*/  UMOV UR20, URZ ;  /* 0x000000ff00147c82 */ /* 0x000fe20008000000 */
[----:B------:R-:W-:Y:S01]  /*3610*/  UMOV UR19, UR12 ;  /* 0x0000000c00137c82 */ /* 0x000fe20008000000 */
[----:B------:R-:W-:Y:S01]  /*3620*/  UMOV UR18, UR15 ;  /* 0x0000000f00127c82 */ /* 0x000fe20008000000 */
[----:B------:R-:W-:-:S05]  /*3630*/  UMOV UR17, UR21 ;  /* 0x0000001500117c82 */ /* 0x000fca0008000000 */
.L_x_69:
[----:B------:R-:W-:Y:S02]  /*3640*/  UIADD3 UR19, UPT, UPT, UR19, 0x1, URZ ;  /* 0x0000000113137890 */ /* 0x000fe4000fffe0ff */
[----:B--2---:R-:W-:Y:S02]  /*3650*/  ULEA UR7, UR17, UR6, 0x3 ;  /* 0x0000000611077291 */ /* 0x004fe4000f8e18ff */
[----:B------:R-:W-:Y:S01]  /*3660*/  UISETP.NE.AND UP0, UPT, UR19, URZ, UPT ;  /* 0x000000ff1300728c */ /* 0x000fe2000bf05270 */
[----:B---3--:R-:W-:Y:S10]  /*3670*/  @P2 BRA `(.L_x_67) ;  /* 0x00000000000c2947 */ /* 0x008ff40003800000 */
[----:B-1----:R-:W-:Y:S04]  /*3680*/  SHF.L.U32 R5, R2, 0x1f, RZ ;  /* 0x0000001f02057819 */ /* 0x002fe800000006ff */
[----:B------:R-:W1:Y:S02]  /*3690*/  SYNCS.PHASECHK.TRANS64.TRYWAIT P0, [UR7], R5 ;  /* 0x00000005ff0075a7 */ /* 0x000e640008001107 */
[----:B-1----:R-:W-:Y:S05]  /*36a0*/  @!P0 BRA `(.L_x_68) ;  /* 0x0000006c00a08947 */ /* 0x002fea0003800000 */
.L_x_67:
[----:B------:R-:W-:Y:S01]  /*36b0*/  UISETP.NE.AND UP1, UPT, UR18, 0x1, UPT ;  /* 0x000000011200788c */ /* 0x000fe2000bf25270 */
[----:B------:R-:W-:Y:S01]  /*36c0*/  PLOP3.LUT P2, PT, PT, PT, PT, 0x80, 0x8 ;  /* 0x000000000008781c */ /* 0x000fe20003f4f070 */
[----:B------:R-:W-:Y:S02]  /*36d0*/  UIADD3 UR21, UPT, UPT, UR17, 0x1, URZ ;  /* 0x0000000111157890 */ /* 0x000fe4000fffe0ff */
[----:B------:R-:W-:Y:S02]  /*36e0*/  ULEA UR30, UR17, UR14, 0x9 ;  /* 0x0000000e111e7291 */ /* 0x000fe4000f8e48ff */
[----:B------:R-:W-:Y:S01]  /*36f0*/  UISETP.NE.AND UP2, UPT, UR21, 0x9, UPT ;  /* 0x000000091500788c */ /* 0x000fe2000bf45270 */
[----:B------:R-:W-:Y:S01]  /*3700*/  PLOP3.LUT P0, PT, PT, PT, UP1, 0x80, 0x8 ;  /* 0x000000000008781c */ /* 0x000fe20003f0f018 */
[----:B------:R-:W-:Y:S02]  /*3710*/  ULEA UR32, UR17, UR16, 0x7 ;  /* 0x0000001011207291 */ /* 0x000fe4000f8e38ff */
[----:B------:R-:W-:Y:S02]  /*3720*/  USEL UR29, URZ, 0x1, UP2 ;  /* 0x00000001ff1d7887 */ /* 0x000fe40009000000 */
[----:B------:R-:W-:Y:S02]  /*3730*/  USEL UR21, UR21, URZ, UP2 ;  /* 0x000000ff15157287 */ /* 0x000fe40009000000 */
[----:B------:R-:W-:Y:S02]  /*3740*/  UIADD3 UR36, UPT, UPT, UR30, 0x4, URZ ;  /* 0x000000041e247890 */ /* 0x000fe4000fffe0ff */
[----:B------:R-:W-:Y:S01]  /*3750*/  @UP1 ULEA UR28, UR21, UR6, 0x3 ;  /* 0x00000006151c1291 */ /* 0x000fe2000f8e18ff */
[----:B------:R-:W-:Y:S01]  /*3760*/  LOP3.LUT R2, R2, UR29, RZ, 0x3c, !PT ;  /* 0x0000001d02027c12 */ /* 0x000fe2000f8e3cff */
[----:B------:R-:W-:Y:S02]  /*3770*/  UISETP.NE.U32.AND UP1, UPT, UR20, URZ, UPT ;  /* 0x000000ff1400728c */ /* 0x000fe4000bf25070 */
[----:B------:R-:W-:Y:S01]  /*3780*/  UIADD3 UR7, UPT, UPT, UR7, 0x48, URZ ;  /* 0x0000004807077890 */ /* 0x000fe2000fffe0ff */
[----:B-1----:R-:W-:Y:S01]  /*3790*/  @P0 SHF.L.U32 R0, R2, 0x1f, RZ ;  /* 0x0000001f02000819 */ /* 0x002fe200000006ff */
[----:B------:R-:W-:Y:S01]  /*37a0*/  UMOV UR33, 0x4008 ;  /* 0x0000400800217882 */ /* 0x000fe20000000000 */
[----:B------:R-:W-:Y:S01]  /*37b0*/  UMOV UR31, 0x40004040 ;  /* 0x40004040001f7882 */ /* 0x000fe20000000000 */
[----:B------:R-:W-:Y:S01]  /*37c0*/  UMOV UR29, 0x80004020 ;  /* 0x80004020001d7882 */ /* 0x000fe20000000000 */
[----:B------:R2:W3:Y:S01]  /*37d0*/  @P0 SYNCS.PHASECHK.TRANS64.TRYWAIT P2, [UR28], R0 ;  /* 0x00000000ff0005a7 */ /* 0x0004e2000804111c */
[----:B------:R-:W-:Y:S01]  /*37e0*/  ULEA UR28, UR17, UR13, 0x9 ;  /* 0x0000000d111c7291 */ /* 0x000fe2000f8e48ff */
[----:B------:R2:W-:Y:S01]  /*37f0*/  UTCCP.T.S.2CTA.128dp128bit tmem[UR23+0x100], gdesc[UR32] ;  /* 0x00010020170079e7 */ /* 0x0005e20008380000 */
[----:B------:R-:W-:Y:S02]  /*3800*/  UIADD3 UR18, UPT, UPT, UR18, -0x1, URZ ;  /* 0xffffffff12127890 */ /* 0x000fe4000fffe0ff */
[----:B------:R-:W-:Y:S01]  /*3810*/  UIADD3 UR34, UPT, UPT, UR28, 0x2, URZ ;  /* 0x000000021c227890 */ /* 0x000fe2000fffe0ff */
[----:B------:R-:W-:Y:S01]  /*3820*/  UMOV UR37, 0x40004040 ;  /* 0x4000404000257882 */ /* 0x000fe20000000000 */
[----:B------:R-:W-:Y:S01]  /*3830*/  UMOV UR35, 0x80004020 ;  /* 0x8000402000237882 */ /* 0x000fe20000000000 */
[----:B------:R-:W-:Y:S02]  /*3840*/  UMOV UR20, 0x1 ;  /* 0x0000000100147882 */ /* 0x000fe40000000000 */
[----:B------:R2:W-:Y:S01]  /*3850*/  UTCIMMA.2CTA gdesc[UR28], gdesc[UR30], tmem[UR9], tmem[UR26], idesc[UR27], UP1 ;  /* 0x00ff1a1e1c0075ea */ /* 0x0005e20008a00109 */
[----:B------:R-:W-:Y:S03]  /*3860*/  UMOV UR17, UR21 ;  /* 0x0000001500117c82 */ /* 0x000fe60008000000 */
[----:B------:R2:W-:Y:S01]  /*3870*/  UTCIMMA.2CTA gdesc[UR34], gdesc[UR36], tmem[UR9], tmem[UR24], idesc[UR25], UPT ;  /* 0x00ff1824220075ea */ /* 0x0005e2000ba00109 */
[----:B------:R2:W-:Y:S01]  /*3880*/  UTCBAR.2CTA.MULTICAST [UR7], URZ, UR11 ;  /* 0x000000ff070073e9 */ /* 0x0005e2000820080b */
[----:B------:R-:W-:Y:S05]  /*3890*/  BRA.U UP0, `(.L_x_69) ;  /* 0xfffffffd00687547 */ /* 0x000fea000b83ffff */
.L_x_66:
[----:B------:R-:W-:-:S09]  /*38a0*/  UIADD3 UR8, UPT, UPT, UR8, 0x100, URZ ;  /* 0x0000010008087890 */ /* 0x000fd2000fffe0ff */
[----:B------:R4:W-:Y:S01]  /*38b0*/  UTCBAR.2CTA.MULTICAST [UR8], URZ, UR10 ;  /* 0x000000ff080073e9 */ /* 0x0009e2000820080a */
[----:B------:R-:W-:Y:S02]  /*38c0*/  NOP ;  /* 0x0000000000007918 */ /* 0x000fe40000000000 */
.L_x_64:
[----:B------:R-:W-:Y:S01]  /*38d0*/  UIADD3 UR22, UPT, UPT, UR22, 0x1, URZ ;  /* 0x0000000116167890 */ /* 0x000fe2000fffe0ff */
[----:B------:R-:W-:-:S03]  /*38e0*/  ISETP.NE.AND P0, PT, R8, 0x2, PT ;  /* 0x000000020800780c */ /* 0x000fc60003f05270 */
[----:B------:R-:W-:Y:S01]  /*38f0*/  UISETP.NE.AND UP0, UPT, UR22, 0x2, UPT ;  /* 0x000000021600788c */ /* 0x000fe2000bf05270 */
[----:B-12---:R-:W-:Y:S02]  /*3900*/  SEL R0, RZ, 0x1, P0 ;  /* 0x00000001ff007807 */ /* 0x006fe40000000000 */
[----:B------:R-:W-:Y:S01]  /*3910*/  SEL R8, R8, RZ, P0 ;  /* 0x000000ff08087207 */ /* 0x000fe20000000000 */
[----:B------:R-:W-:Y:S01]  /*3920*/  USEL UR7, URZ, 0x1, UP0 ;  /* 0x00000001ff077887 */ /* 0x000fe20008000000 */
[----:B------:R-:W-:Y:S01]  /*3930*/  LOP3.LUT R3, R3, R0, RZ, 0x3c, !PT ;  /* 0x0000000003037212 */ /* 0x000fe200078e3cff */
[----:B------:R-:W-:-:S04]  /*3940*/  USEL UR22, UR22, URZ, UP0 ;  /* 0x000000ff16167287 */ /* 0x000fc80008000000 */
[----:B------:R-:W-:Y:S01]  /*3950*/  LOP3.LUT R9, R9, UR7, RZ, 0x3c, !PT ;  /* 0x0000000709097c12 */ /* 0x000fe2000f8e3cff */
[----:B------:R-:W-:Y:S07]  /*3960*/  @P1 BRA `(.L_x_70) ;  /* 0xfffffff800a81947 */ /* 0x000fee000383ffff */
[----:B------:R-:W1:Y:S01]  /*3970*/  S2UR UR7, SR_CgaCtaId ;  /* 0x00000000000779c3 */ /* 0x000e620000008800 */
[----:B------:R-:W-:Y:S01]  /*3980*/  ELECT P0, URZ, PT ;  /* 0x0000000000ff782f */ /* 0x000fe20003800000 */
[----:B------:R-:W-:Y:S01]  /*3990*/  HFMA2 R0, -RZ, RZ, 0, 5.9604644775390625e-08 ;  /* 0x00000001ff007431 */ /* 0x000fe200000001ff */
[----:B----4-:R-:W-:-:S05]  /*39a0*/  UMOV UR8, 0x40 ;  /* 0x0000004000087882 */ /* 0x010fca0000000000 */
[----:B------:R-:W-:Y:S01]  /*39b0*/  UVIRTCOUNT.DEALLOC.SMPOOL 0x80 ;  /* 0x000000800000784c */ /* 0x000fe20000000000 */
[----:B------:R-:W-:Y:S02]  /*39c0*/  UISETP.NE.AND UP0, UPT, UR4, URZ, UPT ;  /* 0x000000ff0400728c */ /* 0x000fe4000bf05270 */
[----:B-1----:R-:W-:-:S09]  /*39d0*/  ULEA UR7, UR7, UR8, 0x18 ;  /* 0x0000000807077291 */ /* 0x002fd2000f8ec0ff */
[----:B------:R1:W-:Y:S01]  /*39e0*/  @P0 STS.U8 [UR7+0x1c], R0 ;  /* 0x00001c00ff000988 */ /* 0x0003e20008000007 */
[----:B------:R-:W-:Y:S05]  /*39f0*/  BRA.U UP0, `(.L_x_71) ;  /* 0x0000000100587547 */ /* 0x000fea000b800000 */
[----:B------:R-:W-:Y:S01]  /*3a00*/  UIADD3 UR8, UPT, UPT, UR6, 0x110, URZ ;  /* 0x0000011006087890 */ /* 0x000fe2000fffe0ff */
[----:B------:R-:W-:-:S03]  /*3a10*/  SHF.L.U32 R3, R9, 0x1f, RZ ;  /* 0x0000001f09037819 */ /* 0x000fc600000006ff */
[----:B------:R-:W-:-:S09]  /*3a20*/  ULEA UR4, UR22, UR8, 0x3 ;  /* 0x0000000816047291 */ /* 0x000fd2000f8e18ff */
[----:B------:R-:W2:Y:S02]  /*3a30*/  SYNCS.PHASECHK.TRANS64.TRYWAIT P0, [UR4], R3 ;  /* 0x00000003ff0075a7 */ /* 0x000ea40008001104 */
[----:B--2---:R-:W-:Y:S05]  /*3a40*/  @!P0 BRA `(.L_x_72) ;  /* 0x0000006800d08947 */ /* 0x004fea0003800000 */
.L_x_175:
[----:B------:R-:W-:-:S04]  /*3a50*/  UIADD3 UR9, UPT, UPT, UR22, 0x1, URZ ;  /* 0x0000000116097890 */ /* 0x000fc8000fffe0ff */
[----:B------:R-:W-:-:S04]  /*3a60*/  UISETP.NE.AND UP1, UPT, UR9, 0x2, UPT ;  /* 0x000000020900788c */ /* 0x000fc8000bf25270 */
[----:B------:R-:W-:Y:S02]  /*3a70*/  USEL UR4, URZ, 0x1, UP1 ;  /* 0x00000001ff047887 */ /* 0x000fe40008800000 */
[----:B------:R-:W-:-:S04]  /*3a80*/  USEL UR9, UR9, URZ, UP1 ;  /* 0x000000ff09097287 */ /* 0x000fc80008800000 */
[----:B------:R-:W-:Y:S01]  /*3a90*/  ULEA UR9, UR9, UR8, 0x3 ;  /* 0x0000000809097291 */ /* 0x000fe2000f8e18ff */
[----:B-1----:R-:W-:-:S04]  /*3aa0*/  LOP3.LUT R3, R9, UR4, RZ, 0x3c, !PT ;  /* 0x0000000409037c12 */ /* 0x002fc8000f8e3cff */
[----:B------:R-:W-:Y:S01]  /*3ab0*/  SHF.L.U32 R3, R3, 0x1f, RZ ;  /* 0x0000001f03037819 */ /* 0x000fe200000006ff */
[----:B------:R-:W-:-:S04]  /*3ac0*/  IMAD.U32 R0, RZ, RZ, UR9 ;  /* 0x00000009ff007e24 */ /* 0x000fc8000f8e00ff */
[----:B------:R1:W2:Y:S03]  /*3ad0*/  SYNCS.PHASECHK.TRANS64.TRYWAIT P0, [R0+URZ], R3 ;  /* 0x00000003000075a7 */ /* 0x0002a600080011ff */
[----:B--2---:R-:W-:Y:S05]  /*3ae0*/  @!P0 NANOSLEEP.SYNCS 0x989680 ;  /* 0x009896800000895d */ /* 0x004fea0003900000 */
[----:B------:R-:W2:Y:S02]  /*3af0*/  @!P0 SYNCS.PHASECHK.TRANS64 P0, [R0+URZ], R3 ;  /* 0x00000003000085a7 */ /* 0x000ea400080010ff */
[----:B--2---:R-:W-:Y:S05]  /*3b00*/  @P0 BRA `(.L_x_73) ;  /* 0x0000000000200947 */ /* 0x004fea0003800000 */
.L_x_74:
[----:B--2---:R2:W4:Y:S02]  /*3b10*/  SYNCS.PHASECHK.TRANS64.TRYWAIT P0, [R0+URZ], R3 ;  /* 0x00000003000075a7 */ /* 0x00452400080011ff */
[----:B----4-:R-:W-:Y:S05]  /*3b20*/  @!P0 NANOSLEEP.SYNCS 0x989680 ;  /* 0x009896800000895d */ /* 0x010fea0003900000 */
[----:B------:R-:W4:Y:S02]  /*3b30*/  @!P0 SYNCS.PHASECHK.TRANS64 P0, [R0+URZ], R3 ;  /* 0x00000003000085a7 */ /* 0x000f2400080010ff */
[----:B----4-:R-:W-:Y:S05]  /*3b40*/  @!P0 BRA `(.L_x_74) ;  /* 0xfffffffc00f08947 */ /* 0x010fea000383ffff */
[----:B------:R-:W-:Y:S05]  /*3b50*/  BRA `(.L_x_73) ;  /* 0x00000000000c7947 */ /* 0x000fea0003800000 */
.L_x_71:
[----:B------:R-:W-:-:S04]  /*3b60*/  UIADD3 UR4, UPT, UPT, UR6, 0x140, URZ ;  /* 0x0000014006047890 */ /* 0x000fc8000fffe0ff */
[----:B------:R-:W-:-:S09]  /*3b70*/  UPRMT UR4, UR5, 0x654, UR4 ;  /* 0x0000065405047896 */ /* 0x000fd20008000004 */
[----:B------:R-:W-:Y:S03]  /*3b80*/  SYNCS.ARRIVE.TRANS64.RED.A1T0 RZ, [UR4], RZ ;  /* 0x000000ffffff79a7 */ /* 0x000fe60008100404 */
.L_x_73:
[----:B-12---:R-:W-:Y:S01]  /*3b90*/  SHF.L.U32 R3, RZ, 0x1f, RZ ;  /* 0x0000001fff037819 */ /* 0x006fe200000006ff */
[----:B------:R-:W-:Y:S01]  /*3ba0*/  UIADD3 UR4, UPT, UPT, UR6, 0x140, URZ ;  /* 0x0000014006047890 */ /* 0x000fe2000fffe0ff */
[----:B------:R-:W-:Y:S02]  /*3bb0*/  PLOP3.LUT P0, PT, PT, PT, UP0, 0x80, 0x8 ;  /* 0x000000000008781c */ /* 0x000fe40003f0f008 */
[----:B------:R-:W1:Y:S02]  /*3bc0*/  SYNCS.PHASECHK.TRANS64.TRYWAIT P1, [UR6+0x140], R3 ;  /* 0x00014003ff0075a7 */ /* 0x000e640008021106 */
[----:B-1----:R-:W-:Y:S09]  /*3bd0*/  @!P1 BRA `(.L_x_75) ;  /* 0x0000006800849947 */ /* 0x002ff20003800000 */
.L_x_177:
[----:B------:R-:W-:Y:S02]  /*3be0*/  @!UP0 UPRMT UR4, UR5, 0x654, UR4 ;  /* 0x0000065405048896 */ /* 0x000fe40008000004 */
[----:B------:R-:W-:Y:S01]  /*3bf0*/  ULOP3.LUT UR5, UR23, 0xffff, URZ, 0xc0, !UPT ;  /* 0x0000ffff17057892 */ /* 0x000fe2000f8ec0ff */
[----:B------:R-:W-:-:S03]  /*3c00*/  UMOV UR8, 0xffff ;  /* 0x0000ffff00087882 */ /* 0x000fc60000000000 */
[----:B------:R-:W-:-:S03]  /*3c10*/  USHF.R.U32.HI UR5, URZ, 0x5, UR5 ;  /* 0x00000005ff057899 */ /* 0x000fc60008011605 */
[----:B------:R-:W-:Y:S01]  /*3c20*/  @!P0 SYNCS.ARRIVE.TRANS64.RED.A1T0 RZ, [UR4], RZ ;  /* 0x000000ffffff89a7 */ /* 0x000fe20008100404 */
[----:B------:R-:W-:Y:S01]  /*3c30*/  NOP ;  /* 0x0000000000007918 */ /* 0x000fe20000000000 */
[----:B-1----:R-:W1:Y:S01]  /*3c40*/  LDS R0, [UR7+0x14] ;  /* 0x00001407ff007984 */ /* 0x002e620008000800 */
[----:B------:R-:W-:Y:S01]  /*3c50*/  USHF.L.U32 UR8, UR8, UR5, URZ ;  /* 0x0000000508087299 */ /* 0x000fe200080006ff */
[----:B------:R-:W-:Y:S02]  /*3c60*/  UMOV UR4, 0x1 ;  /* 0x0000000100047882 */ /* 0x000fe40000000000 */
[----:B------:R-:W-:-:S03]  /*3c70*/  USHF.L.U32 UR4, UR4, UR5, URZ ;  /* 0x0000000504047299 */ /* 0x000fc600080006ff */
[----:B-1----:R-:W-:-:S04]  /*3c80*/  LOP3.LUT R0, R0, UR8, RZ, 0xc0, !PT ;  /* 0x0000000800007c12 */ /* 0x002fc8000f8ec0ff */
[----:B------:R-:W-:-:S13]  /*3c90*/  ISETP.NE.AND P0, PT, R0, UR8, PT ;  /* 0x0000000800007c0c */ /* 0x000fda000bf05270 */
[----:B------:R-:W-:Y:S05]  /*3ca0*/  @P0 BRA `(.L_x_76) ;  /* 0x0000000000580947 */ /* 0x000fea0003800000 */
[----:B------:R-:W1:Y:S02]  /*3cb0*/  LDS R0, [UR7+0x18] ;  /* 0x00001807ff007984 */ /* 0x000e640008000800 */
[----:B-1----:R-:W-:-:S04]  /*3cc0*/  LOP3.LUT R0, R0, UR4, RZ, 0xc0, !PT ;  /* 0x0000000400007c12 */ /* 0x002fc8000f8ec0ff */
[----:B------:R-:W-:-:S13]  /*3cd0*/  ISETP.NE.AND P0, PT, R0, UR4, PT ;  /* 0x0000000400007c0c */ /* 0x000fda000bf05270 */
[----:B------:R-:W-:Y:S05]  /*3ce0*/  @P0 BRA `(.L_x_77) ;  /* 0x00000000003c0947 */ /* 0x000fea0003800000 */
[----:B------:R-:W1:Y:S01]  /*3cf0*/  S2R R2, SR_LANEID ;  /* 0x0000000000027919 */ /* 0x000e620000000000 */
[----:B------:R-:W-:Y:S01]  /*3d00*/  ULOP3.LUT UR8, URZ, UR8, URZ, 0x33, !UPT ;  /* 0x00000008ff087292 */ /* 0x000fe2000f8e33ff */
[----:B------:R-:W-:Y:S01]  /*3d10*/  LOP3.LUT R4, RZ, UR4, RZ, 0x33, !PT ;  /* 0x00000004ff047c12 */ /* 0x000fe2000f8e33ff */
[----:B------:R-:W-:Y:S02]  /*3d20*/  VOTEU.ANY UR6, UPT, PT ;  /* 0x0000000000067886 */ /* 0x000fe400038e0100 */
[----:B------:R-:W-:Y:S01]  /*3d30*/  UFLO.U32 UR6, UR6 ;  /* 0x00000006000672bd */ /* 0x000fe200080e0000 */
[----:B------:R-:W2:Y:S01]  /*3d40*/  REDUX UR4, R4 ;  /* 0x00000000040473c4 */ /* 0x000ea20000000000 */
[----:B------:R-:W-:-:S06]  /*3d50*/  IMAD.U32 R0, RZ, RZ, UR8 ;  /* 0x00000008ff007e24 */ /* 0x000fcc000f8e00ff */
[----:B------:R4:W-:Y:S01]  /*3d60*/  UTCATOMSWS.AND URZ, UR8 ;  /* 0x0000000800ff79e3 */ /* 0x0009e20008000000 */
[----:B------:R-:W3:Y:S01]  /*3d70*/  REDUX UR5, R0 ;  /* 0x00000000000573c4 */ /* 0x000ee20000000000 */
[----:B-1----:R-:W-:Y:S01]  /*3d80*/  ISETP.EQ.U32.AND P0, PT, R2, UR6, PT ;  /* 0x0000000602007c0c */ /* 0x002fe2000bf02070 */
[----:B--2---:R-:W-:Y:S01]  /*3d90*/  IMAD.U32 R2, RZ, RZ, UR4 ;  /* 0x00000004ff027e24 */ /* 0x004fe2000f8e00ff */
[----:B---3--:R-:W-:-:S11]  /*3da0*/  MOV R3, UR5 ;  /* 0x0000000500037c02 */ /* 0x008fd60008000f00 */
[----:B------:R4:W-:Y:S04]  /*3db0*/  @P0 ATOMS.AND RZ, [UR7+0x14], R3 ;  /* 0x00001403ffff098c */ /* 0x0009e8000a800007 */
[----:B------:R4:W-:Y:S01]  /*3dc0*/  @P0 ATOMS.AND RZ, [UR7+0x18], R2 ;  /* 0x00001802ffff098c */ /* 0x0009e2000a800007 */
[----:B------:R-:W-:Y:S05]  /*3dd0*/  BRA `(.L_x_78) ;  /* 0x0000000000147947 */ /* 0x000fea0003800000 */
.L_x_77:
[----:B------:R-:W-:Y:S02]  /*3de0*/  MOV R2, 0x3e00 ;  /* 0x00003e0000027802 */ /* 0x000fe40000000f00 */
[----:B---3-5:R-:W-:Y:S05]  /*3df0*/  CALL.REL.NOINC `($__internal_0_$__cuda_sm10x_tcgen05_guardrail_trap_col_being_dealloced_not_returned_by_alloc) ;  /* 0x0000006c00647944 */ /* 0x028fea0003c00000 */
[----:B------:R-:W-:Y:S05]  /*3e00*/  BRA `(.L_x_78) ;  /* 0x0000000000087947 */ /* 0x000fea0003800000 */
.L_x_76:
[----:B------:R-:W-:Y:S02]  /*3e10*/  MOV R2, 0x3e30 ;  /* 0x00003e3000027802 */ /* 0x000fe40000000f00 */
[----:B---3-5:R-:W-:Y:S05]  /*3e20*/  CALL.REL.NOINC `($__internal_2_$__cuda_sm10x_tcgen05_guardrail_trap_unallocated_columns_being_dealloced) ;  /* 0x0000006c00707944 */ /* 0x028fea0003c00000 */
.L_x_78:
[----:B------:R-:W-:Y:S01]  /*3e30*/  NOP ;  /* 0x0000000000007918 */ /* 0x000fe20000000000 */
[----:B----4-:R-:W-:Y:S05]  /*3e40*/  EXIT ;  /* 0x000000000000794d */ /* 0x010fea0003800000 */
.L_x_51:
[----:B------:R-:W-:-:S09]  /*3e50*/  UISETP.NE.OR UP5, UPT, UR10, 0x3, !UP5 ;  /* 0x000000030a00788c */ /* 0x000fd2000efa5670 */
[----:B------:R-:W-:Y:S05]  /*3e60*/  BRA.U UP5, `(.L_x_79) ;  /* 0x0000001505607547 */ /* 0x000fea000b800000 */
[----:B------:R-:W1:Y:S01]  /*3e70*/  LDCU.64 UR6, c[0x0][0xa88] ;  /* 0x00015100ff0677ac */ /* 0x000e620008000a00 */
[----:B------:R-:W2:Y:S01]  /*3e80*/  LDC R0, c[0x0][0xd30] ;  /* 0x00034c00ff007b82 */ /* 0x000ea20000000800 */
[----:B------:R-:W-:Y:S02]  /*3e90*/  HFMA2 R31, -RZ, RZ, 0, 0 ;  /* 0x00000000ff1f7431 */ /* 0x000fe400000001ff */
[----:B------:R-:W-:Y:S01]  /*3ea0*/  IMAD.MOV.U32 R33, RZ, RZ, 0x1 ;  /* 0x00000001ff217424 */ /* 0x000fe200078e00ff */
[----:B------:R-:W3:Y:S01]  /*3eb0*/  LDCU.64 UR4, c[0x0][0xa90] ;  /* 0x00015200ff0477ac */ /* 0x000ee20008000a00 */
[----:B------:R-:W-:Y:S01]  /*3ec0*/  IMAD.MOV.U32 R32, RZ, RZ, RZ ;  /* 0x000000ffff207224 */ /* 0x000fe200078e00ff */
[----:B------:R-:W-:Y:S01]  /*3ed0*/  MOV R29, 0x4000 ;  /* 0x00004000001d7802 */ /* 0x000fe20000000f00 */
[----:B------:R-:W-:Y:S01]  /*3ee0*/  UISETP.NE.AND UP2, UPT, UR10, 0x2, UPT ;  /* 0x000000020a00788c */ /* 0x000fe2000bf45270 */
[----:B------:R-:W4:Y:S01]  /*3ef0*/  LDC R23, c[0x0][0x370] ;  /* 0x0000dc00ff177b82 */ /* 0x000f220000000800 */
[----:B------:R-:W-:-:S02]  /*3f00*/  UPLOP3.LUT UP1, UPT, UPT, UPT, UPT, 0x40, 0x4 ;  /* 0x000000000004789c */ /* 0x000fc40003f2e870 */
[----:B------:R-:W-:-:S05]  /*3f10*/  USEL UR13, URZ, 0x1, UP2 ;  /* 0x00000001ff0d7887 */ /* 0x000fca0009000000 */
[----:B------:R-:W4:Y:S01]  /*3f20*/  LDC R8, c[0x0][0xd0c] ;  /* 0x00034300ff087b82 */ /* 0x000f220000000800 */
[----:B-1----:R-:W-:-:S03]  /*3f30*/  UISETP.NE.U32.AND UP5, UPT, UR6, URZ, UPT ;  /* 0x000000ff0600728c */ /* 0x002fc6000bfa5070 */
[----:B------:R-:W-:Y:S01]  /*3f40*/  UMOV UR6, 0x400 ;  /* 0x0000040000067882 */ /* 0x000fe20000000000 */
[----:B------:R-:W-:Y:S02]  /*3f50*/  UISETP.NE.AND.EX UP5, UPT, UR7, URZ, UPT, UP5 ;  /* 0x000000ff0700728c */ /* 0x000fe4000bfa5350 */
[----:B------:R-:W-:Y:S01]  /*3f60*/  ULEA UR6, UR37, UR6, 0x18 ;  /* 0x0000000625067291 */ /* 0x000fe2000f8ec0ff */
[----:B------:R-:W1:Y:S01]  /*3f70*/  LDC R22, c[0x0][0xd20] ;  /* 0x00034800ff167b82 */ /* 0x000e620000000800 */
[----:B---3--:R-:W-:Y:S01]  /*3f80*/  UISETP.NE.U32.AND UP6, UPT, UR4, URZ, UPT ;  /* 0x000000ff0400728c */ /* 0x008fe2000bfc5070 */
[----:B--2---:R-:W-:Y:S01]  /*3f90*/  ISETP.NE.AND P1, PT, R0, 0x1, PT ;  /* 0x000000010000780c */ /* 0x004fe20003f25270 */
[----:B------:R-:W-:Y:S02]  /*3fa0*/  UIADD3 UR7, UPT, UPT, UR6, 0xa8, URZ ;  /* 0x000000a806077890 */ /* 0x000fe4000fffe0ff */
[----:B------:R-:W-:Y:S02]  /*3fb0*/  UIADD3 UR57, UPT, UPT, UR6, 0x90, URZ ;  /* 0x0000009006397890 */ /* 0x000fe4000fffe0ff */
[----:B------:R-:W-:Y:S01]  /*3fc0*/  UIADD3 UR49, UPT, UPT, UR6, 0x98, URZ ;  /* 0x0000009806317890 */ /* 0x000fe2000fffe0ff */
[----:B------:R-:W2:Y:S01]  /*3fd0*/  LDC.64 R34, c[0x0][0x348] ;  /* 0x0000d200ff227b82 */ /* 0x000ea20000000a00 */
[----:B------:R-:W-:-:S02]  /*3fe0*/  UIADD3 UR41, UPT, UPT, UR6, 0xa0, URZ ;  /* 0x000000a006297890 */ /* 0x000fc4000fffe0ff */
[----:B------:R-:W-:Y:S02]  /*3ff0*/  UPRMT UR7, UR37, 0x654, UR7 ;  /* 0x0000065425077896 */ /* 0x000fe40008000007 */
[----:B------:R-:W-:-:S03]  /*4000*/  UISETP.NE.AND.EX UP6, UPT, UR5, URZ, UPT, UP6 ;  /* 0x000000ff0500728c */ /* 0x000fc6000bfc5360 */
[----:B------:R-:W3:Y:S08]  /*4010*/  LDC.64 R18, c[0x0][0xd10] ;  /* 0x00034400ff127b82 */ /* 0x000ef00000000a00 */
[----:B------:R-:W1:Y:S08]  /*4020*/  LDC.64 R6, c[0x0][0xd18] ;  /* 0x00034600ff067b82 */ /* 0x000e700000000a00 */
[----:B------:R-:W1:Y:S08]  /*4030*/  LDC.64 R4, c[0x0][0xd28] ;  /* 0x00034a00ff047b82 */ /* 0x000e700000000a00 */
[----:B----4-:R-:W1:Y:S02]  /*4040*/  LDC R28, c[0x0][0x374] ;  /* 0x0000dd00ff1c7b82 */ /* 0x010e640000000800 */
.L_x_90:
[C---:B------:R-:W-:Y:S02]  /*4050*/  LEA R0, R32.reuse, UR6, 0x3 ;  /* 0x0000000620007c11 */ /* 0x040fe4000f8e18ff */
[----:B------:R-:W-:Y:S02]  /*4060*/  SHF.L.U32 R3, R31, 0x1f, RZ ;  /* 0x0000001f1f037819 */ /* 0x000fe400000006ff */
[----:B------:R-:W-:Y:S02]  /*4070*/  LEA R24, R32, UR6, 0x4 ;  /* 0x0000000620187c11 */ /* 0x000fe4000f8e20ff */
[----:B----4-:R-:W4:Y:S02]  /*4080*/  SYNCS.PHASECHK.TRANS64.TRYWAIT P0, [R0+URZ+0xe0], R3 ;  /* 0x0000e003000075a7 */ /* 0x010f2400080011ff */
[----:B----4-:R-:W-:Y:S05]  /*4090*/  @!P0 BRA `(.L_x_80) ;  /* 0x00000064006c8947 */ /* 0x010fea0003800000 */
.L_x_178:
[----:B------:R-:W-:Y:S01]  /*40a0*/  ISETP.GE.AND P0, PT, R2, 0x1, PT ;  /* 0x000000010200780c */ /* 0x000fe20003f06270 */
[----:B------:R-:W1:Y:S01]  /*40b0*/  LDS.128 R24, [R24+0x150] ;  /* 0x0001500018187984 */ /* 0x000e620000000c00 */
[----:B----4-:R-:W-:Y:S01]  /*40c0*/  VIADD R0, R0, 0xf0 ;  /* 0x000000f000007836 */ /* 0x010fe20000000000 */
[----:B------:R-:W-:Y:S01]  /*40d0*/  @!PT LDS RZ, [RZ] ;  /* 0x00000000fffff984 */ /* 0x000fe20000000800 */
[----:B------:R-:W-:Y:S01]  /*40e0*/  @!PT LDS RZ, [RZ] ;  /* 0x00000000fffff984 */ /* 0x000fe20000000800 */
[----:B------:R-:W-:Y:S01]  /*40f0*/  @!PT LDS RZ, [RZ] ;  /* 0x00000000fffff984 */ /* 0x000fe20000000800 */
[----:B------:R-:W-:Y:S01]  /*4100*/  @!PT LDS RZ, [RZ] ;  /* 0x00000000fffff984 */ /* 0x000fe20000000800 */
[----:B------:R4:W-:Y:S06]  /*4110*/  MEMBAR.ALL.CTA ;  /* 0x0000000000007992 */ /* 0x0009ec0000008000 */
[----:B----4-:R-:W4:Y:S01]  /*4120*/  FENCE.VIEW.ASYNC.S ;  /* 0x00000000000073c6 */ /* 0x010f220000000000 */
[----:B------:R-:W-:Y:S04]  /*4130*/  PRMT R0, RZ, 0x654, R0 ;  /* 0x00000654ff007816 */ /* 0x000fe80000000000 */
[----:B----4-:R4:W-:Y:S01]  /*4140*/  SYNCS.ARRIVE.TRANS64.RED.A1T0 RZ, [R0+URZ], RZ ;  /* 0x000000ff00ff79a7 */ /* 0x0109e200081004ff */
[----:B-1----:R-:W-:Y:S11]  /*4150*/  LOP3.LUT P3, RZ, R26, 0x1, RZ, 0xc0, !PT ;  /* 0x000000011aff7812 */ /* 0x002ff6000786c0ff */
[----:B------:R-:W-:Y:S02]  /*4160*/  @!UPT UIADD3 URZ, UPT, UPT, URZ, URZ, URZ ;  /* 0x000000fffffff290 */ /* 0x000fe4000fffe0ff */
[----:B------:R-:W-:Y:S02]  /*4170*/  @P3 MOV R13, R24 ;  /* 0x00000018000d3202 */ /* 0x000fe40000000f00 */
[----:B------:R-:W-:Y:S01]  /*4180*/  @P3 LOP3.LUT R10, R25, 0xffff, RZ, 0xc0, !PT ;  /* 0x0000ffff190a3812 */ /* 0x000fe200078ec0ff */
[----:B----4-:R-:W-:Y:S06]  /*4190*/  @!P0 BRA `(.L_x_81) ;  /* 0x0000000000a48947 */ /* 0x010fec0003800000 */
[----:B------:R-:W-:Y:S01]  /*41a0*/  IMAD.HI.U32 R37, R28, R7, RZ ;  /* 0x000000071c257227 */ /* 0x000fe200078e00ff */
[----:B------:R-:W-:Y:S02]  /*41b0*/  ISETP.NE.AND P0, PT, R6, 0x1, PT ;  /* 0x000000010600780c */ /* 0x000fe40003f05270 */
[----:B------:R-:W-:Y:S01]  /*41c0*/  ISETP.NE.AND P2, PT, R2, 0x1, PT ;  /* 0x000000010200780c */ /* 0x000fe20003f45270 */
[----:B---3--:R-:W-:Y:S01]  /*41d0*/  IMAD.HI.U32 R36, R23, R18, RZ ;  /* 0x0000001217247227 */ /* 0x008fe200078e00ff */
[----:B------:R-:W-:Y:S02]  /*41e0*/  SHF.R.U32.HI R37, RZ, R22, R37 ;  /* 0x00000016ff257219 */ /* 0x000fe40000011625 */
[----:B------:R-:W-:Y:S01]  /*41f0*/  ISETP.NE.AND P4, PT, R8, 0x1, PT ;  /* 0x000000010800780c */ /* 0x000fe20003f85270 */
[----:B------:R-:W-:Y:S01]  /*4200*/  IMAD.HI.U32 R38, R13, R18, RZ ;  /* 0x000000120d267227 */ /* 0x000fe200078e00ff */
[----:B------:R-:W-:Y:S02]  /*4210*/  SHF.R.U32.HI R36, RZ, R19, R36 ;  /* 0x00000013ff247219 */ /* 0x000fe40000011624 */
[----:B------:R-:W-:Y:S01]  /*4220*/  SEL R3, R28, R37, !P0 ;  /* 0x000000251c037207 */ /* 0x000fe20004000000 */
[C---:B------:R-:W-:Y:S01]  /*4230*/  IMAD.HI.U32 R37, R10.reuse, R7, RZ ;  /* 0x000000070a257227 */ /* 0x040fe200078e00ff */
[----:B------:R-:W-:Y:S02]  /*4240*/  SEL R11, R23, R36, !P4 ;  /* 0x00000024170b7207 */ /* 0x000fe40006000000 */
[----:B------:R-:W-:Y:S01]  /*4250*/  SHF.R.U32.HI R38, RZ, R19, R38 ;  /* 0x00000013ff267219 */ /* 0x000fe20000011626 */
[----:B------:R-:W-:Y:S01]  /*4260*/  IMAD.HI.U32 R40, R3, R4, RZ ;  /* 0x0000000403287227 */ /* 0x000fe200078e00ff */
[----:B------:R-:W-:Y:S03]  /*4270*/  SHF.R.U32.HI R37, RZ, R22, R37 ;  /* 0x00000016ff257219 */ /* 0x000fe60000011625 */
[----:B------:R-:W-:Y:S01]  /*4280*/  IMAD.HI.U32 R36, R11, R4, RZ ;  /* 0x000000040b247227 */ /* 0x000fe200078e00ff */
[----:B------:R-:W-:Y:S02]  /*4290*/  @P2 SHF.R.U32.HI R3, RZ, R5, R40 ;  /* 0x00000005ff032219 */ /* 0x000fe40000011628 */
[----:B------:R-:W-:Y:S02]  /*42a0*/  SEL R9, R10, R37, !P0 ;  /* 0x000000250a097207 */ /* 0x000fe40004000000 */
[----:B------:R-:W-:Y:S01]  /*42b0*/  @P2 SHF.R.U32.HI R11, RZ, R5, R36 ;  /* 0x00000005ff0b2219 */ /* 0x000fe20000011624 */
[C---:B------:R-:W-:Y:S01]  /*42c0*/  IMAD R12, R2.reuse, R3, RZ ;  /* 0x00000003020c7224 */ /* 0x040fe200078e02ff */
[----:B------:R-:W-:Y:S01]  /*42d0*/  SEL R3, R13, R38, !P4 ;  /* 0x000000260d037207 */ /* 0x000fe20006000000 */
[C---:B------:R-:W-:Y:S03]  /*42e0*/  IMAD.HI.U32 R16, R9.reuse, R4, RZ ;  /* 0x0000000409107227 */ /* 0x040fe600078e00ff */
[----:B------:R-:W-:Y:S01]  /*42f0*/  ISETP.GE.AND P0, PT, R9, R12, PT ;  /* 0x0000000c0900720c */ /* 0x000fe20003f06270 */
[C---:B------:R-:W-:Y:S01]  /*4300*/  IMAD R14, R2.reuse, R11, RZ ;  /* 0x0000000b020e7224 */ /* 0x040fe200078e02ff */
[----:B------:R-:W-:Y:S04]  /*4310*/  SHF.R.U32.HI R16, RZ, R5, R16 ;  /* 0x00000005ff107219 */ /* 0x000fe80000011610 */
[----:B------:R-:W-:Y:S02]  /*4320*/  ISETP.GE.OR P0, PT, R3, R14, P0 ;  /* 0x0000000e0300720c */ /* 0x000fe40000706670 */
[----:B------:R-:W-:Y:S05]  /*4330*/  SEL R17, R9, R16, !P2 ;  /* 0x0000001009117207 */ /* 0x000fea0005000000 */
[----:B------:R-:W-:Y:S04]  /*4340*/  IMAD.MOV R15, RZ, RZ, -R17 ;  /* 0x000000ffff0f7224 */ /* 0x000fe800078e0a11 */
[----:B------:R-:W-:Y:S02]  /*4350*/  IMAD R15, R2, R15, R9 ;  /* 0x0000000f020f7224 */ /* 0x000fe400078e0209 */
[C---:B------:R-:W-:Y:S05]  /*4360*/  @!P0 IMAD.HI.U32 R12, R3.reuse, R4, RZ ;  /* 0x00000004030c8227 */ /* 0x040fea00078e00ff */
[----:B------:R-:W-:Y:S04]  /*4370*/  @!P0 SHF.R.U32.HI R12, RZ, R5, R12 ;  /* 0x00000005ff0c8219 */ /* 0x000fe8000001160c */
[----:B------:R-:W-:Y:S01]  /*4380*/  @!P0 SEL R0, R3, R12, !P2 ;  /* 0x0000000c03008207 */ /* 0x000fe20005000000 */
[----:B------:R-:W-:Y:S03]  /*4390*/  IMAD.MOV R12, RZ, RZ, -R3 ;  /* 0x000000ffff0c7224 */ /* 0x000fe600078e0a03 */
[----:B------:R-:W-:Y:S01]  /*43a0*/  @!P0 IADD3 R16, PT, PT, R17, -R0, RZ ;  /* 0x8000000011108210 */ /* 0x000fe20007ffe0ff */
[----:B------:R-:W-:Y:S01]  /*43b0*/  @!P0 IMAD R0, R11, R15, R0 ;  /* 0x0000000f0b008224 */ /* 0x000fe200078e0200 */
[----:B------:R-:W-:Y:S01]  /*43c0*/  IADD3 R11, PT, PT, -R9, RZ, RZ ;  /* 0x000000ff090b7210 */ /* 0x000fe20007ffe1ff */
[----:B------:R-:W-:Y:S02]  /*43d0*/  IMAD R13, R8, R12, R13 ;  /* 0x0000000c080d7224 */ /* 0x000fe400078e020d */
[----:B------:R-:W-:Y:S02]  /*43e0*/  @!P0 IMAD R9, R16, R2, R3 ;  /* 0x0000000210098224 */ /* 0x000fe400078e0203 */
[----:B------:R-:W-:Y:S02]  /*43f0*/  @!P0 IMAD.MOV.U32 R3, RZ, RZ, R0 ;  /* 0x000000ffff038224 */ /* 0x000fe400078e0000 */
[----:B------:R-:W-:Y:S02]  /*4400*/  IMAD R10, R6, R11, R10 ;  /* 0x0000000b060a7224 */ /* 0x000fe400078e020a */
[----:B------:R-:W-:Y:S02]  /*4410*/  IMAD R13, R3, R8, R13 ;  /* 0x00000008030d7224 */ /* 0x000fe400078e020d */
[----:B------:R-:W-:Y:S02]  /*4420*/  IMAD R10, R9, R6, R10 ;  /* 0x00000006090a7224 */ /* 0x000fe400078e020a */
.L_x_81:
[----:B------:R-:W-:Y:S05]  /*4430*/  BRA.U UP1, `(.L_x_82) ;  /* 0x0000000101107547 */ /* 0x000fea000b800000 */
[----:B------:R-:W-:Y:S04]  /*4440*/  MOV R0, UR13 ;  /* 0x0000000d00007c02 */ /* 0x000fe80008000f00 */
[----:B------:R-:W-:Y:S04]  /*4450*/  SHF.L.U32 R3, R0, 0x1f, RZ ;  /* 0x0000001f00037819 */ /* 0x000fe800000006ff */
[----:B------:R-:W1:Y:S02]  /*4460*/  SYNCS.PHASECHK.TRANS64.TRYWAIT P0, [UR6+0xd8], R3 ;  /* 0x0000d803ff0075a7 */ /* 0x000e640008001106 */
[----:B-1----:R-:W-:Y:S05]  /*4470*/  @!P0 BRA `(.L_x_83) ;  /* 0x0000006000888947 */ /* 0x002fea0003800000 */
.L_x_82:
[----:B------:R-:W-:Y:S02]  /*4480*/  R2UR UR59, R20 ;  /* 0x00000000143b72ca */ /* 0x000fe400000e0000 */
[----:B------:R-:W-:Y:S02]  /*4490*/  R2UR UR58, R21 ;  /* 0x00000000153a72ca */ /* 0x000fe400000e0000 */
[----:B------:R-:W-:Y:S02]  /*44a0*/  ISETP.NE.U32.AND P2, PT, RZ, UR4, PT ;  /* 0x00000004ff007c0c */ /* 0x000fe4000bf45070 */
[----:B------:R-:W-:Y:S02]  /*44b0*/  SHF.L.U32 R11, R33, 0x1f, RZ ;  /* 0x0000001f210b7819 */ /* 0x000fe400000006ff */
[----:B------:R-:W-:Y:S05]  /*44c0*/  ISETP.NE.AND.EX P2, PT, RZ, UR5, PT, P2 ;  /* 0x00000005ff007c0c */ /* 0x000fea000bf45320 */
[----:B------:R-:W-:Y:S02]  /*44d0*/  USHF.L.U32 UR59, UR59, 0x7, URZ ;  /* 0x000000073b3b7899 */ /* 0x000fe400080006ff */
[----:B------:R-:W-:Y:S01]  /*44e0*/  USHF.L.U32 UR58, UR58, 0x7, URZ ;  /* 0x000000073a3a7899 */ /* 0x000fe200080006ff */
[----:B------:R-:W-:Y:S11]  /*44f0*/  BRA.U !UP6, `(.L_x_84) ;  /* 0x000000010e347547 */ /* 0x000ff6000b800000 */
[----:B------:R-:W-:Y:S01]  /*4500*/  UPLOP3.LUT UP0, UPT, UPT, UPT, UP5, 0x80, 0x8 ;  /* 0x000000000008789c */ /* 0x000fe20003f0f050 */
[----:B-1----:R-:W-:Y:S02]  /*4510*/  HFMA2 R0, -RZ, RZ, 0, 5.9604644775390625e-08 ;  /* 0x00000001ff007431 */ /* 0x002fe400000001ff */
[----:B------:R-:W-:Y:S03]  /*4520*/  IMAD.MOV.U32 R89, RZ, RZ, 0x1 ;  /* 0x00000001ff597424 */ /* 0x000fe600078e00ff */
[----:B------:R-:W-:Y:S05]  /*4530*/  PLOP3.LUT P0, PT, PT, PT, UP0, 0x80, 0x8 ;  /* 0x000000000008781c */ /* 0x000fea0003f0f008 */
[----:B------:R-:W1:Y:S01]  /*4540*/  @UP0 LDCU.64 UR10, c[0x0][0xa88] ;  /* 0x00015100ff0a07ac */ /* 0x000e620008000a00 */
[----:B------:R-:W-:Y:S07]  /*4550*/  @UP0 UIMAD UR8, UR36, UR4, URZ ;  /* 0x00000004240802a4 */ /* 0x000fee000f8e02ff */
[----:B------:R-:W-:Y:S01]  /*4560*/  @!P0 PRMT R89, R0, 0x7610, R89 ;  /* 0x0000761000598816 */ /* 0x000fe20000000059 */
[----:B-1----:R-:W-:Y:S03]  /*4570*/  @UP0 UIMAD.WIDE UR10, UR8, 0x4, UR10 ;  /* 0x00000004080a08a5 */ /* 0x002fe6000f8e020a */
[----:B------:R-:W1:Y:S03]  /*4580*/  @!UP0 LDCU UR8, c[0x0][0xa80] ;  /* 0x00015000ff0887ac */ /* 0x000e660008000800 */
[----:B------:R-:W-:Y:S01]  /*4590*/  IMAD.U32 R14, RZ, RZ, UR10 ;  /* 0x0000000aff0e7e24 */ /* 0x000fe2000f8e00ff */
[----:B------:R-:W-:Y:S05]  /*45a0*/  MOV R15, UR11 ;  /* 0x0000000b000f7c02 */ /* 0x000fea0008000f00 */
[----:B-----5:R4:W5:Y:S02]  /*45b0*/  @P0 LDG.E R48, desc[UR38][R14.64] ;  /* 0x000000260e300981 */ /* 0x020964000c1e1900 */
[----:B-1--4-:R-:W-:Y:S07]  /*45c0*/  @!P0 IMAD.U32 R48, RZ, RZ, UR8 ;  /* 0x00000008ff308e24 */ /* 0x012fee000f8e00ff */
.L_x_84:
[----:B-----5:R-:W-:Y:S01]  /*45d0*/  @!P2 ISETP.EQ.AND P0, PT, R48, RZ, PT ;  /* 0x000000ff3000a20c */ /* 0x020fe20003f02270 */
[----:B------:R-:W-:Y:S01]  /*45e0*/  @!UPT UIADD3 URZ, UPT, UPT, URZ, URZ, URZ ;  /* 0x000000fffffff290 */ /* 0x000fe2000fffe0ff */
[----:B------:R-:W-:Y:S11]  /*45f0*/  @!P2 BRA `(.L_x_85) ;  /* 0x000000000014a947 */ /* 0x000ff60003800000 */
[----:B------:R-:W-:Y:S02]  /*4600*/  LOP3.LUT P2, RZ, R89, 0xff, RZ, 0xc0, !PT ;  /* 0x000000ff59ff7812 */ /* 0x000fe4000784c0ff */
[----:B------:R-:W-:Y:S04]  /*4610*/  PLOP3.LUT P0, PT, PT, PT, UP0, 0x80, 0x8 ;  /* 0x000000000008781c */ /* 0x000fe80003f0f008 */
[----:B------:R-:W-:Y:S07]  /*4620*/  PLOP3.LUT P0, PT, P0, PT, PT, 0x8, 0x80 ;  /* 0x000000000080781c */ /* 0x000fee000070e170 */
[----:B------:R-:W-:Y:S11]  /*4630*/  @P2 ISETP.EQ.AND P0, PT, R48, RZ, PT ;  /* 0x000000ff3000220c */ /* 0x000ff60003f02270 */
[----:B------:R-:W-:Y:S02]  /*4640*/  @!UPT UIADD3 URZ, UPT, UPT, URZ, URZ, URZ ;  /* 0x000000fffffff290 */ /* 0x000fe4000fffe0ff */
.L_x_85:
[----:B------:R-:W4:Y:S01]  /*4650*/  SYNCS.PHASECHK.TRANS64.TRYWAIT P2, [UR6+0xb0], R11 ;  /* 0x0000b00bff0075a7 */ /* 0x000f220008041106 */
[----:B------:R-:W-:Y:S04]  /*4660*/  ELECT P4, URZ, PT ;  /* 0x0000000000ff782f */ /* 0x000fe80003880000 */
[----:B------:R-:W-:Y:S11]  /*4670*/  PLOP3.LUT P4, PT, P0, P4, PT, 0xf2, 0x2f ;  /* 0x00000000002f781c */ /* 0x000ff60000789e72 */
[----:B------:R-:W-:Y:S02]  /*4680*/  @!UPT UIADD3 URZ, UPT, UPT, URZ, URZ, URZ ;  /* 0x000000fffffff290 */ /* 0x000fe4000fffe0ff */
[----:B--2---:R-:W-:Y:S05]  /*4690*/  @!P4 IADD3 R9, P0, PT, R34, 0x780, RZ ;  /* 0x000007802209c810 */ /* 0x004fea0007f1e0ff */
[----:B-1----:R-:W-:Y:S01]  /*46a0*/  @!P4 IMAD.X R3, RZ, RZ, R35, P0 ;  /* 0x000000ffff03c224 */ /* 0x002fe200000e0623 */
[----:B----4-:R-:W-:Y:S07]  /*46b0*/  @!P2 BRA `(.L_x_86) ;  /* 0x000000600010a947 */ /* 0x010fee0003800000 */
.L_x_181:
[----:B------:R-:W-:Y:S01]  /*46c0*/  @!P4 R2UR UR9, R9 ;  /* 0x000000000909c2ca */ /* 0x000fe200000e0000 */
[----:B------:R-:W-:Y:S01]  /*46d0*/  VOTEU.ALL UP4, P4 ;  /* 0x0000000000ff7886 */ /* 0x000fe20002080000 */
[----:B------:R-:W-:Y:S01]  /*46e0*/  @!P4 R2UR UR8, R3 ;  /* 0x000000000308c2ca */ /* 0x000fe200000e0000 */
[----:B------:R-:W-:Y:S01]  /*46f0*/  VOTEU.ALL UP3, P4 ;  /* 0x0000000000ff7886 */ /* 0x000fe20002060000 */
[----:B------:R-:W-:Y:S01]  /*4700*/  UMOV UR14, 0x0 ;  /* 0x00000000000e7882 */ /* 0x000fe20000000000 */
[----:B------:R-:W-:Y:S01]  /*4710*/  UMOV UR15, 0x10000000 ;  /* 0x10000000000f7882 */ /* 0x000fe20000000000 */
[----:B------:R-:W-:Y:S01]  /*4720*/  @!UP4 UIADD3 UR56, UPT, UPT, UR6, 0x200, URZ ;  /* 0x000002000638c890 */ /* 0x000fe2000fffe0ff */
[----:B-1----:R-:W-:Y:S01]  /*4730*/  @!P4 IMAD.MOV.U32 R0, RZ, RZ, 0x4000 ;  /* 0x00004000ff00c424 */ /* 0x002fe200078e00ff */
[----:B------:R-:W-:Y:S01]  /*4740*/  UMOV UR60, UR36 ;  /* 0x00000024003c7c82 */ /* 0x000fe20008000000 */
[----:B------:R-:W-:Y:S01]  /*4750*/  @!UP4 UIADD3 UR26, UPT, UPT, UR58, 0x20, URZ ;  /* 0x000000203a1ac890 */ /* 0x000fe2000fffe0ff */
[----:B------:R-:W-:Y:S01]  /*4760*/  @!P4 IADD3 R9, P0, PT, R34, 0x780, RZ ;  /* 0x000007802209c810 */ /* 0x000fe20007f1e0ff */
[----:B------:R-:W-:Y:S02]  /*4770*/  @!UP4 UIADD3 UR24, UPT, UPT, UR6, 0x1200, URZ ;  /* 0x000012000618c890 */ /* 0x000fe4000fffe0ff */
[----:B------:R-:W-:Y:S01]  /*4780*/  IMAD.U32 R14, RZ, RZ, UR9 ;  /* 0x00000009ff0e7e24 */ /* 0x000fe2000f8e00ff */
[----:B------:R-:W-:Y:S01]  /*4790*/  VOTEU.ALL UP2, P4 ;  /* 0x0000000000ff7886 */ /* 0x000fe20002040000 */
[----:B------:R-:W-:Y:S01]  /*47a0*/  IMAD.U32 R15, RZ, RZ, UR8 ;  /* 0x00000008ff0f7e24 */ /* 0x000fe2000f8e00ff */
[----:B------:R-:W-:Y:S01]  /*47b0*/  UMOV UR25, UR57 ;  /* 0x0000003900197c82 */ /* 0x000fe20008000000 */
[----:B------:R-:W-:Y:S01]  /*47c0*/  UMOV UR27, UR59 ;  /* 0x0000003b001b7c82 */ /* 0x000fe20008000000 */
[----:B------:R-:W-:Y:S01]  /*47d0*/  @!P4 R2UR UR22, R14 ;  /* 0x000000000e16c2ca */ /* 0x000fe200000e0000 */
[----:B------:R-:W-:Y:S01]  /*47e0*/  UMOV UR28, UR36 ;  /* 0x00000024001c7c82 */ /* 0x000fe20008000000 */
[----:B------:R-:W-:Y:S01]  /*47f0*/  @!P4 R2UR UR23, R15 ;  /* 0x000000000f17c2ca */ /* 0x000fe200000e0000 */
[----:B------:R-:W-:Y:S01]  /*4800*/  @!UP4 UIADD3 UR18, UPT, UPT, UR58, 0x40, URZ ;  /* 0x000000403a12c890 */ /* 0x000fe2000fffe0ff */
[----:B------:R-:W-:Y:S01]  /*4810*/  @!P4 IMAD.X R3, RZ, RZ, R35, P0 ;  /* 0x000000ffff03c224 */ /* 0x000fe200000e0623 */
[----:B------:R-:W-:Y:S01]  /*4820*/  @!UP4 UIADD3 UR16, UPT, UPT, UR6, 0x2200, URZ ;  /* 0x000022000610c890 */ /* 0x000fe2000fffe0ff */
[----:B------:R-:W-:Y:S01]  /*4830*/  VOTEU.ALL UP1, P4 ;  /* 0x0000000000ff7886 */ /* 0x000fe20002020000 */
[----:B------:R-:W-:Y:S01]  /*4840*/  UMOV UR17, UR57 ;  /* 0x0000003900117c82 */ /* 0x000fe20008000000 */
[----:B------:R-:W-:Y:S01]  /*4850*/  UMOV UR19, UR59 ;  /* 0x0000003b00137c82 */ /* 0x000fe20008000000 */
[----:B------:R-:W-:Y:S01]  /*4860*/  UMOV UR20, UR36 ;  /* 0x0000002400147c82 */ /* 0x000fe20008000000 */
[----:B------:R-:W-:Y:S02]  /*4870*/  @!UP4 UIADD3 UR10, UPT, UPT, UR58, 0x60, URZ ;  /* 0x000000603a0ac890 */ /* 0x000fe4000fffe0ff */
[----:B------:R-:W-:Y:S03]  /*4880*/  @!UP4 UIADD3 UR8, UPT, UPT, UR6, 0x3200, URZ ;  /* 0x000032000608c890 */ /* 0x000fe6000fffe0ff */
[----:B------:R1:W-:Y:S01]  /*4890*/  @!UP3 UTMALDG.3D [UR56], [UR22], desc[UR14] ;  /* 0x00000e381600b5b4 */ /* 0x0003e20008011000 */
[----:B------:R-:W-:Y:S01]  /*48a0*/  UMOV UR9, UR57 ;  /* 0x0000003900097c82 */ /* 0x000fe20008000000 */
[----:B------:R-:W-:Y:S01]  /*48b0*/  UMOV UR11, UR59 ;  /* 0x0000003b000b7c82 */ /* 0x000fe20008000000 */
[----:B------:R-:W-:Y:S01]  /*48c0*/  UMOV UR12, UR36 ;  /* 0x00000024000c7c82 */ /* 0x000fe20008000000 */
[----:B------:R-:W-:Y:S01]  /*48d0*/  UPRMT UR21, UR37, 0x654, UR57 ;  /* 0x0000065425157896 */ /* 0x000fe20008000039 */
[----:B------:R1:W-:Y:S01]  /*48e0*/  @!UP2 UTMALDG.3D [UR24], [UR22], desc[UR14] ;  /* 0x00000e181600a5b4 */ /* 0x0003e20008011000 */
[----:B------:R-:W-:Y:S01]  /*48f0*/  VOTEU.ALL UP2, P4 ;  /* 0x0000000000ff7886 */ /* 0x000fe20002040000 */
[----:B------:R1:W-:Y:S04]  /*4900*/  @!UP1 UTMALDG.3D [UR16], [UR22], desc[UR14] ;  /* 0x00000e10160095b4 */ /* 0x0003e80008011000 */
[----:B------:R1:W-:Y:S01]  /*4910*/  @!UP2 UTMALDG.3D [UR8], [UR22], desc[UR14] ;  /* 0x00000e081600a5b4 */ /* 0x0003e20008011000 */
[----:B------:R1:W-:Y:S01]  /*4920*/  @!P4 SYNCS.ARRIVE.TRANS64.RED.A0TR RZ, [UR6+0x90], R0 ;  /* 0x00009000ffffc9a7 */ /* 0x0003e20008300406 */
[----:B------:R-:W-:Y:S01]  /*4930*/  SYNCS.ARRIVE.TRANS64.RED.A1T0 RZ, [UR21], RZ ;  /* 0x000000ffffff79a7 */ /* 0x000fe20008100415 */
[----:B------:R-:W2:Y:S02]  /*4940*/  SYNCS.PHASECHK.TRANS64.TRYWAIT P2, [UR6+0xb8], R11 ;  /* 0x0000b80bff0075a7 */ /* 0x000ea40008041106 */
[----:B-12---:R-:W-:Y:S05]  /*4950*/  @!P2 BRA `(.L_x_87) ;  /* 0x0000005c0080a947 */ /* 0x006fea0003800000 */
.L_x_183:
        /* <DEDUP_REMOVED lines=8> */
[----:B------:R-:W-:Y:S01]  /*49e0*/  @!UP4 UIADD3 UR48, UPT, UPT, UR6, 0x4200, URZ ;  /* 0x000042000630c890 */ /* 0x000fe2000fffe0ff */
[----:B------:R-:W-:Y:S01]  /*49f0*/  @!P4 IADD3 R21, P0, PT, R34, 0x780, RZ ;  /* 0x000007802215c810 */ /* 0x000fe20007f1e0ff */
[----:B------:R-:W-:Y:S01]  /*4a00*/  UMOV UR50, UR58 ;  /* 0x0000003a00327c82 */ /* 0x000fe20008000000 */
[----:B------:R-:W-:Y:S01]  /*4a10*/  UMOV UR52, UR36 ;  /* 0x0000002400347c82 */ /* 0x000fe20008000000 */
[----:B------:R-:W-:Y:S01]  /*4a20*/  @!UP4 UIADD3 UR26, UPT, UPT, UR58, 0x20, URZ ;  /* 0x000000203a1ac890 */ /* 0x000fe2000fffe0ff */
[----:B------:R-:W-:Y:S01]  /*4a30*/  IMAD.U32 R14, RZ, RZ, UR9 ;  /* 0x00000009ff0e7e24 */ /* 0x000fe2000f8e00ff */
[----:B------:R-:W-:Y:S01]  /*4a40*/  @!UP4 UIADD3 UR24, UPT, UPT, UR6, 0x5200, URZ ;  /* 0x000052000618c890 */ /* 0x000fe2000fffe0ff */
[----:B------:R-:W-:Y:S01]  /*4a50*/  IMAD.U32 R15, RZ, RZ, UR8 ;  /* 0x00000008ff0f7e24 */ /* 0x000fe2000f8e00ff */
[----:B------:R-:W-:Y:S01]  /*4a60*/  VOTEU.ALL UP2, P4 ;  /* 0x0000000000ff7886 */ /* 0x000fe20002040000 */
[----:B------:R-:W-:Y:S01]  /*4a70*/  UMOV UR25, UR49 ;  /* 0x0000003100197c82 */ /* 0x000fe20008000000 */
[----:B------:R-:W-:Y:S01]  /*4a80*/  @!P4 R2UR UR22, R14 ;  /* 0x000000000e16c2ca */ /* 0x000fe200000e0000 */
[----:B------:R-:W-:Y:S01]  /*4a90*/  UMOV UR28, UR36 ;  /* 0x00000024001c7c82 */ /* 0x000fe20008000000 */
[----:B------:R-:W-:Y:S01]  /*4aa0*/  @!P4 R2UR UR23, R15 ;  /* 0x000000000f17c2ca */ /* 0x000fe200000e0000 */
[----:B------:R-:W-:Y:S01]  /*4ab0*/  UMOV UR27, UR51 ;  /* 0x00000033001b7c82 */ /* 0x000fe20008000000 */
        /* <DEDUP_REMOVED lines=8> */
[----:B------:R-:W-:Y:S02]  /*4b40*/  @!UP4 UIADD3 UR8, UPT, UPT, UR6, 0x7200, URZ ;  /* 0x000072000608c890 */ /* 0x000fe4000fffe0ff */
        /* <DEDUP_REMOVED lines=13> */
.L_x_185:
[----:B------:R-:W2:Y:S01]  /*4c20*/  LDC.64 R16, c[0x0][0xd10] ;  /* 0x00034400ff107b82 */ /* 0x000ea20000000a00 */
[----:B------:R-:W-:Y:S01]  /*4c30*/  @!P4 R2UR UR9, R21 ;  /* 0x000000001509c2ca */ /* 0x000fe200000e0000 */
[----:B------:R-:W-:Y:S01]  /*4c40*/  VOTEU.ALL UP4, P4 ;  /* 0x0000000000ff7886 */ /* 0x000fe20002080000 */
[----:B------:R-:W-:Y:S01]  /*4c50*/  @!P4 R2UR UR8, R20 ;  /* 0x000000001408c2ca */ /* 0x000fe200000e0000 */
[----:B------:R-:W-:Y:S01]  /*4c60*/  VOTEU.ALL UP3, P4 ;  /* 0x0000000000ff7886 */ /* 0x000fe20002060000 */
[----:B------:R-:W-:Y:S03]  /*4c70*/  UMOV UR14, 0x0 ;  /* 0x00000000000e7882 */ /* 0x000fe60000000000 */
[----:B------:R-:W4:Y:S01]  /*4c80*/  LDC.64 R14, c[0x0][0xd18] ;  /* 0x00034600ff0e7b82 */ /* 0x000f220000000a00 */
[----:B------:R-:W-:Y:S01]  /*4c90*/  @!UP4 UIADD3 UR43, UPT, UPT, UR59, 0x40, URZ ;  /* 0x000000403b2bc890 */ /* 0x000fe2000fffe0ff */
[----:B------:R-:W-:Y:S01]  /*4ca0*/  @P3 SHF.R.U32.HI R30, RZ, 0x10, R25 ;  /* 0x00000010ff1e3819 */ /* 0x000fe20000011619 */
[----:B------:R-:W-:Y:S01]  /*4cb0*/  @!UP4 UIADD3 UR40, UPT, UPT, UR6, 0x8200, URZ ;  /* 0x000082000628c890 */ /* 0x000fe2000fffe0ff */
[----:B------:R-:W-:Y:S01]  /*4cc0*/  VIADD R32, R32, 0x1 ;  /* 0x0000000120207836 */ /* 0x000fe20000000000 */
[----:B------:R-:W-:Y:S03]  /*4cd0*/  UMOV UR15, 0x10000000 ;  /* 0x10000000000f7882 */ /* 0x000fe60000000000 */
[----:B-1----:R-:W1:Y:S01]  /*4ce0*/  @!P1 LDC R0, c[0x0][0xd20] ;  /* 0x00034800ff009b82 */ /* 0x002e620000000800 */
[----:B------:R-:W-:Y:S01]  /*4cf0*/  UMOV UR42, UR58 ;  /* 0x0000003a002a7c82 */ /* 0x000fe20008000000 */
[----:B------:R-:W-:Y:S01]  /*4d00*/  IMAD.U32 R20, RZ, RZ, UR9 ;  /* 0x00000009ff147e24 */ /* 0x000fe2000f8e00ff */
[----:B------:R-:W-:Y:S05]  /*4d10*/  UMOV UR44, UR36 ;  /* 0x00000024002c7c82 */ /* 0x000fea0008000000 */
[----:B------:R-:W5:Y:S01]  /*4d20*/  @!P1 LDC R3, c[0x0][0xd0c] ;  /* 0x00034300ff039b82 */ /* 0x000f620000000800 */
[----:B------:R-:W-:Y:S01]  /*4d30*/  IMAD.U32 R21, RZ, RZ, UR8 ;  /* 0x00000008ff157e24 */ /* 0x000fe2000f8e00ff */
[----:B------:R-:W-:Y:S01]  /*4d40*/  @!UP4 UIADD3 UR26, UPT, UPT, UR58, 0x20, URZ ;  /* 0x000000203a1ac890 */ /* 0x000fe2000fffe0ff */
[----:B------:R-:W-:Y:S01]  /*4d50*/  @!P4 R2UR UR22, R20 ;  /* 0x000000001416c2ca */ /* 0x000fe200000e0000 */
[----:B------:R-:W-:Y:S01]  /*4d60*/  @!UP4 UIADD3 UR24, UPT, UPT, UR6, 0x9200, URZ ;  /* 0x000092000618c890 */ /* 0x000fe2000fffe0ff */
[----:B------:R-:W-:Y:S01]  /*4d70*/  @!P4 IMAD.MOV.U32 R20, RZ, RZ, 0x4000 ;  /* 0x00004000ff14c424 */ /* 0x000fe200078e00ff */
[----:B------:R-:W-:Y:S01]  /*4d80*/  @!P4 R2UR UR23, R21 ;  /* 0x000000001517c2ca */ /* 0x000fe200000e0000 */
[----:B------:R-:W-:Y:S01]  /*4d90*/  VOTEU.ALL UP2, P4 ;  /* 0x0000000000ff7886 */ /* 0x000fe20002040000 */
[----:B------:R-:W-:Y:S01]  /*4da0*/  UMOV UR25, UR41 ;  /* 0x0000002900197c82 */ /* 0x000fe20008000000 */
[----:B------:R-:W-:Y:S01]  /*4db0*/  UMOV UR28, UR36 ;  /* 0x00000024001c7c82 */ /* 0x000fe20008000000 */
[----:B------:R-:W-:Y:S01]  /*4dc0*/  UMOV UR27, UR43 ;  /* 0x0000002b001b7c82 */ /* 0x000fe20008000000 */
[----:B------:R-:W-:Y:S02]  /*4dd0*/  @!UP4 UIADD3 UR18, UPT, UPT, UR58, 0x40, URZ ;  /* 0x000000403a12c890 */ /* 0x000fe4000fffe0ff */
[----:B------:R-:W-:Y:S01]  /*4de0*/  @!UP4 UIADD3 UR16, UPT, UPT, UR6, 0xa200, URZ ;  /* 0x0000a2000610c890 */ /* 0x000fe2000fffe0ff */
[----:B------:R-:W-:Y:S01]  /*4df0*/  VOTEU.ALL UP1, P4 ;  /* 0x0000000000ff7886 */ /* 0x000fe20002020000 */
[----:B------:R-:W-:Y:S01]  /*4e00*/  UMOV UR17, UR41 ;  /* 0x0000002900117c82 */ /* 0x000fe20008000000 */
[----:B------:R-:W-:Y:S01]  /*4e10*/  UMOV UR20, UR36 ;  /* 0x0000002400147c82 */ /* 0x000fe20008000000 */
[----:B------:R-:W-:Y:S02]  /*4e20*/  UMOV UR19, UR43 ;  /* 0x0000002b00137c82 */ /* 0x000fe40008000000 */
[----:B------:R1:W-:Y:S01]  /*4e30*/  @!UP3 UTMALDG.3D [UR40], [UR22], desc[UR14] ;  /* 0x00000e281600b5b4 */ /* 0x0003e20008011000 */
[----:B------:R-:W-:Y:S02]  /*4e40*/  @!UP4 UIADD3 UR10, UPT, UPT, UR58, 0x60, URZ ;  /* 0x000000603a0ac890 */ /* 0x000fe4000fffe0ff */
[----:B------:R-:W-:Y:S01]  /*4e50*/  @!UP4 UIADD3 UR8, UPT, UPT, UR6, 0xb200, URZ ;  /* 0x0000b2000608c890 */ /* 0x000fe2000fffe0ff */
[----:B------:R-:W-:Y:S01]  /*4e60*/  UMOV UR9, UR41 ;  /* 0x0000002900097c82 */ /* 0x000fe20008000000 */
[----:B------:R-:W-:Y:S01]  /*4e70*/  UMOV UR12, UR36 ;  /* 0x00000024000c7c82 */ /* 0x000fe20008000000 */
[----:B------:R-:W-:Y:S01]  /*4e80*/  UMOV UR11, UR43 ;  /* 0x0000002b000b7c82 */ /* 0x000fe20008000000 */
[----:B------:R1:W-:Y:S01]  /*4e90*/  @!UP2 UTMALDG.3D [UR24], [UR22], desc[UR14] ;  /* 0x00000e181600a5b4 */ /* 0x0003e20008011000 */
[----:B------:R-:W-:Y:S01]  /*4ea0*/  VOTEU.ALL UP2, P4 ;  /* 0x0000000000ff7886 */ /* 0x000fe20002040000 */
[----:B------:R-:W-:Y:S01]  /*4eb0*/  UPRMT UR21, UR37, 0x654, UR41 ;  /* 0x0000065425157896 */ /* 0x000fe20008000029 */
[----:B--2---:R-:W-:Y:S01]  /*4ec0*/  @!P1 IMAD.HI.U32 R12, R13, R16, RZ ;  /* 0x000000100d0c9227 */ /* 0x004fe200078e00ff */
[----:B----4-:R-:W-:Y:S02]  /*4ed0*/  @!P1 ISETP.NE.AND P0, PT, R14, 0x1, PT ;  /* 0x000000010e00980c */ /* 0x010fe40003f05270 */
[----:B-----5:R-:W-:Y:S01]  /*4ee0*/  @!P1 ISETP.NE.AND P2, PT, R3, 0x1, PT ;  /* 0x000000010300980c */ /* 0x020fe20003f45270 */
[C---:B------:R-:W-:Y:S01]  /*4ef0*/  @!P1 IMAD.HI.U32 R9, R10.reuse, R15, RZ ;  /* 0x0000000f0a099227 */ /* 0x040fe200078e00ff */
[----:B------:R2:W-:Y:S02]  /*4f00*/  @!UP1 UTMALDG.3D [UR16], [UR22], desc[UR14] ;  /* 0x00000e10160095b4 */ /* 0x0005e40008011000 */
[----:B------:R-:W-:Y:S02]  /*4f10*/  @!P1 SHF.R.U32.HI R12, RZ, R17, R12 ;  /* 0x00000011ff0c9219 */ /* 0x000fe4000001160c */
[----:B-1----:R-:W-:Y:S02]  /*4f20*/  @!P1 SHF.R.U32.HI R9, RZ, R0, R9 ;  /* 0x00000000ff099219 */ /* 0x002fe40000011609 */
[----:B------:R-:W-:Y:S01]  /*4f30*/  @!P1 SEL R12, R13, R12, !P2 ;  /* 0x0000000c0d0c9207 */ /* 0x000fe20005000000 */
[----:B------:R2:W-:Y:S01]  /*4f40*/  @!UP2 UTMALDG.3D [UR8], [UR22], desc[UR14] ;  /* 0x00000e081600a5b4 */ /* 0x0005e20008011000 */
[----:B------:R2:W-:Y:S01]  /*4f50*/  @!P4 SYNCS.ARRIVE.TRANS64.RED.A0TR RZ, [UR6+0xa0], R20 ;  /* 0x0000a014ffffc9a7 */ /* 0x0005e20008300406 */
[----:B------:R-:W-:Y:S05]  /*4f60*/  @!P1 SEL R9, R10, R9, !P0 ;  /* 0x000000090a099207 */ /* 0x000fea0004000000 */
[----:B------:R-:W-:Y:S02]  /*4f70*/  @!P1 IMAD.IADD R0, R9, 0x1, -R12 ;  /* 0x0000000109009824 */ /* 0x000fe400078e0a0c */
[----:B------:R-:W-:Y:S02]  /*4f80*/  @!P1 IMAD.IADD R9, R12, 0x1, -R9 ;  /* 0x000000010c099824 */ /* 0x000fe400078e0a09 */
[----:B------:R-:W-:Y:S02]  /*4f90*/  @!P1 IMAD R13, R0, R3, R13 ;  /* 0x00000003000d9224 */ /* 0x000fe400078e020d */
[----:B------:R-:W-:Y:S01]  /*4fa0*/  @!P1 IMAD R10, R9, R14, R10 ;  /* 0x0000000e090a9224 */ /* 0x000fe200078e020a */
[----:B------:R-:W-:Y:S01]  /*4fb0*/  SYNCS.ARRIVE.TRANS64.RED.A1T0 RZ, [UR21], RZ ;  /* 0x000000ffffff79a7 */ /* 0x000fe20008100415 */
[----:B------:R-:W1:Y:S02]  /*4fc0*/  SYNCS.PHASECHK.TRANS64.TRYWAIT P5, [UR6+0xc8], R11 ;  /* 0x0000c80bff0075a7 */ /* 0x000e6400080a1106 */
[----:B-12---:R-:W-:Y:S05]  /*4fd0*/  @!P5 BRA `(.L_x_89) ;  /* 0x000000580010d947 */ /* 0x006fea0003800000 */
.L_x_187:
[----:B------:R-:W-:Y:S01]  /*4fe0*/  @!P4 IADD3 R3, P0, PT, R34, 0x780, RZ ;  /* 0x000007802203c810 */ /* 0x000fe20007f1e0ff */
[----:B------:R-:W-:Y:S01]  /*4ff0*/  VOTEU.ALL UP3, P4 ;  /* 0x0000000000ff7886 */ /* 0x000fe20002060000 */
[----:B------:R-:W-:Y:S01]  /*5000*/  UMOV UR14, 0x0 ;  /* 0x00000000000e7882 */ /* 0x000fe20000000000 */
[----:B------:R-:W-:Y:S01]  /*5010*/  UMOV UR15, 0x10000000 ;  /* 0x10000000000f7882 */ /* 0x000fe20000000000 */
[----:B------:R-:W-:Y:S01]  /*5020*/  @!P4 R2UR UR9, R3 ;  /* 0x000000000309c2ca */ /* 0x000fe200000e0000 */
[----:B-1----:R-:W-:Y:S01]  /*5030*/  @!P4 IMAD.X R0, RZ, RZ, R35, P0 ;  /* 0x000000ffff00c224 */ /* 0x002fe200000e0623 */
[----:B------:R-:W-:Y:S01]  /*5040*/  UMOV UR34, UR58 ;  /* 0x0000003a00227c82 */ /* 0x000fe20008000000 */
[----:B------:R-:W-:Y:S01]  /*5050*/  VOTEU.ALL UP2, P4 ;  /* 0x0000000000ff7886 */ /* 0x000fe20002040000 */
[----:B------:R-:W-:Y:S01]  /*5060*/  UMOV UR28, UR36 ;  /* 0x00000024001c7c82 */ /* 0x000fe20008000000 */
[----:B------:R-:W-:Y:S01]  /*5070*/  VOTEU.ALL UP4, P4 ;  /* 0x0000000000ff7886 */ /* 0x000fe20002080000 */
[----:B------:R-:W-:Y:S01]  /*5080*/  @!P4 R2UR UR8, R0 ;  /* 0x000000000008c2ca */ /* 0x000fe200000e0000 */
[----:B------:R-:W-:Y:S01]  /*5090*/  VOTEU.ALL UP1, P4 ;  /* 0x0000000000ff7886 */ /* 0x000fe20002020000 */
[----:B------:R-:W-:Y:S01]  /*50a0*/  UMOV UR20, UR36 ;  /* 0x0000002400147c82 */ /* 0x000fe20008000000 */
[----:B------:R-:W-:Y:S01]  /*50b0*/  UMOV UR12, UR36 ;  /* 0x00000024000c7c82 */ /* 0x000fe20008000000 */
[----:B------:R-:W-:Y:S01]  /*50c0*/  @!UP4 UIADD3 UR33, UPT, UPT, UR6, 0xa8, URZ ;  /* 0x000000a80621c890 */ /* 0x000fe2000fffe0ff */
[----:B------:R-:W-:Y:S01]  /*50d0*/  ISETP.NE.AND P0, PT, R32, 0x2, PT ;  /* 0x000000022000780c */ /* 0x000fe20003f05270 */
[----:B------:R-:W-:Y:S01]  /*50e0*/  @!UP4 UIADD3 UR35, UPT, UPT, UR59, 0x60, URZ ;  /* 0x000000603b23c890 */ /* 0x000fe2000fffe0ff */
[----:B------:R-:W-:Y:S01]  /*50f0*/  IMAD.U32 R14, RZ, RZ, UR9 ;  /* 0x00000009ff0e7e24 */ /* 0x000fe2000f8e00ff */
[----:B------:R-:W-:Y:S01]  /*5100*/  @!UP4 UIADD3 UR32, UPT, UPT, UR6, 0xc200, URZ ;  /* 0x0000c2000620c890 */ /* 0x000fe2000fffe0ff */
[----:B------:R-:W-:Y:S01]  /*5110*/  SEL R0, RZ, 0x1, P0 ;  /* 0x00000001ff007807 */ /* 0x000fe20000000000 */
[----:B------:R-:W-:Y:S01]  /*5120*/  @!UP4 UIADD3 UR26, UPT, UPT, UR58, 0x20, URZ ;  /* 0x000000203a1ac890 */ /* 0x000fe2000fffe0ff */
[----:B------:R-:W-:Y:S01]  /*5130*/  LOP3.LUT R33, R33, 0x1, RZ, 0x3c, !PT ;  /* 0x0000000121217812 */ /* 0x000fe200078e3cff */
[----:B------:R-:W-:Y:S01]  /*5140*/  @!UP4 UIADD3 UR24, UPT, UPT, UR6, 0xd200, URZ ;  /* 0x0000d2000618c890 */ /* 0x000fe2000fffe0ff */
[----:B------:R-:W-:Y:S01]  /*5150*/  IMAD.U32 R15, RZ, RZ, UR8 ;  /* 0x00000008ff0f7e24 */ /* 0x000fe2000f8e00ff */
[----:B------:R-:W-:Y:S01]  /*5160*/  @!P4 R2UR UR22, R14 ;  /* 0x000000000e16c2ca */ /* 0x000fe200000e0000 */
[----:B------:R-:W-:Y:S01]  /*5170*/  UMOV UR25, UR33 ;  /* 0x0000002100197c82 */ /* 0x000fe20008000000 */
[----:B------:R-:W-:Y:S01]  /*5180*/  UMOV UR27, UR35 ;  /* 0x00000023001b7c82 */ /* 0x000fe20008000000 */
[----:B------:R-:W-:Y:S01]  /*5190*/  @!UP4 UIADD3 UR18, UPT, UPT, UR58, 0x40, URZ ;  /* 0x000000403a12c890 */ /* 0x000fe2000fffe0ff */
[----:B------:R-:W-:Y:S01]  /*51a0*/  @!P4 R2UR UR23, R15 ;  /* 0x000000000f17c2ca */ /* 0x000fe200000e0000 */
[----:B------:R-:W-:Y:S01]  /*51b0*/  @!UP4 UIADD3 UR16, UPT, UPT, UR6, 0xe200, URZ ;  /* 0x0000e2000610c890 */ /* 0x000fe2000fffe0ff */
[----:B------:R-:W-:Y:S01]  /*51c0*/  LOP3.LUT R31, R31, R0, RZ, 0x3c, !PT ;  /* 0x000000001f1f7212 */ /* 0x000fe200078e3cff */
[----:B------:R-:W-:Y:S01]  /*51d0*/  UMOV UR17, UR33 ;  /* 0x0000002100117c82 */ /* 0x000fe20008000000 */
[----:B------:R-:W-:Y:S01]  /*51e0*/  UMOV UR19, UR35 ;  /* 0x0000002300137c82 */ /* 0x000fe20008000000 */
[----:B------:R-:W-:Y:S01]  /*51f0*/  @!UP4 UIADD3 UR10, UPT, UPT, UR58, 0x60, URZ ;  /* 0x000000603a0ac890 */ /* 0x000fe2000fffe0ff */
[----:B------:R-:W-:Y:S01]  /*5200*/  IMAD.IADD R20, R10, 0x1, R81 ;  /* 0x000000010a147824 */ /* 0x000fe200078e0251 */
[----:B------:R-:W-:Y:S01]  /*5210*/  @!UP4 UIADD3 UR8, UPT, UPT, UR6, 0xf200, URZ ;  /* 0x0000f2000608c890 */ /* 0x000fe2000fffe0ff */
[----:B------:R-:W-:Y:S01]  /*5220*/  IMAD.IADD R21, R13, 0x1, R88 ;  /* 0x000000010d157824 */ /* 0x000fe200078e0258 */
[----:B------:R-:W-:Y:S01]  /*5230*/  UMOV UR9, UR33 ;  /* 0x0000002100097c82 */ /* 0x000fe20008000000 */
[----:B------:R-:W-:Y:S01]  /*5240*/  UMOV UR11, UR35 ;  /* 0x00000023000b7c82 */ /* 0x000fe20008000000 */
[----:B------:R-:W-:Y:S02]  /*5250*/  SEL R32, R32, RZ, P0 ;  /* 0x000000ff20207207 */ /* 0x000fe40000000000 */
[----:B------:R1:W-:Y:S01]  /*5260*/  @!UP3 UTMALDG.3D [UR32], [UR22], desc[UR14] ;  /* 0x00000e201600b5b4 */ /* 0x0003e20008011000 */
[----:B------:R4:W-:Y:S01]  /*5270*/  @!UP2 UTMALDG.3D [UR24], [UR22], desc[UR14] ;  /* 0x00000e181600a5b4 */ /* 0x0009e20008011000 */
[----:B------:R-:W-:Y:S01]  /*5280*/  VOTEU.ALL UP2, P4 ;  /* 0x0000000000ff7886 */ /* 0x000fe20002040000 */
[----:B------:R4:W-:Y:S01]  /*5290*/  @!UP1 UTMALDG.3D [UR16], [UR22], desc[UR14] ;  /* 0x00000e10160095b4 */ /* 0x0009e20008011000 */
[----:B------:R-:W-:Y:S03]  /*52a0*/  UPLOP3.LUT UP1, UPT, UPT, UPT, UPT, 0x80, 0x8 ;  /* 0x000000000008789c */ /* 0x000fe60003f2f070 */
[----:B------:R4:W-:Y:S01]  /*52b0*/  @!UP2 UTMALDG.3D [UR8], [UR22], desc[UR14] ;  /* 0x00000e081600a5b4 */ /* 0x0009e20008011000 */
[----:B------:R4:W-:Y:S01]  /*52c0*/  @!P4 SYNCS.ARRIVE.TRANS64.RED.A0TR RZ, [UR6+0xa8], R29 ;  /* 0x0000a81dffffc9a7 */ /* 0x0009e20008300406 */
[----:B-1----:R-:W-:Y:S01]  /*52d0*/  @P3 R2UR UR36, R30 ;  /* 0x000000001e2432ca */ /* 0x002fe200000e0000 */
[----:B------:R-:W-:Y:S01]  /*52e0*/  SYNCS.ARRIVE.TRANS64.RED.A1T0 RZ, [UR7], RZ ;  /* 0x000000ffffff79a7 */ /* 0x000fe20008100407 */
[----:B------:R-:W-:Y:S02]  /*52f0*/  @!UPT UIADD3 URZ, UPT, UPT, URZ, URZ, URZ ;  /* 0x000000fffffff290 */ /* 0x000fe4000fffe0ff */
[----:B------:R-:W-:Y:S11]  /*5300*/  @P3 BRA `(.L_x_90) ;  /* 0xffffffec00503947 */ /* 0x000ff6000383ffff */
[----:B------:R-:W-:-:S04]  /*5310*/  SHF.L.U32 R3, R33, 0x1f, RZ ;  /* 0x0000001f21037819 */ /* 0x000fc800000006ff */
[----:B------:R-:W1:Y:S02]  /*5320*/  SYNCS.PHASECHK.TRANS64.TRYWAIT P0, [UR6+0xb0], R3 ;  /* 0x0000b003ff0075a7 */ /* 0x000e640008001106 */
[----:B-1----:R-:W-:Y:S05]  /*5330*/  @!P0 BRA `(.L_x_91) ;  /* 0x0000005400508947 */ /* 0x002fea0003800000 */
.L_x_189:
[----:B------:R-:W2:Y:S02]  /*5340*/  SYNCS.PHASECHK.TRANS64.TRYWAIT P0, [UR6+0xb8], R3 ;  /* 0x0000b803ff0075a7 */ /* 0x000ea40008001106 */
[----:B--2---:R-:W-:Y:S05]  /*5350*/  @!P0 BRA `(.L_x_92) ;  /* 0x0000005400608947 */ /* 0x004fea0003800000 */
.L_x_191:
[----:B------:R-:W2:Y:S02]  /*5360*/  SYNCS.PHASECHK.TRANS64.TRYWAIT P0, [UR6+0xc0], R3 ;  /* 0x0000c003ff0075a7 */ /* 0x000ea40008001106 */
[----:B--2---:R-:W-:Y:S05]  /*5370*/  @!P0 BRA `(.L_x_93) ;  /* 0x0000005400708947 */ /* 0x004fea0003800000 */
.L_x_193:
[----:B-1----:R-:W-:-:S07]  /*5380*/  MOV R0, UR6 ;  /* 0x0000000600007c02 */ /* 0x002fce0008000f00 */
.L_x_94:
[----:B-1----:R-:W-:-:S04]  /*5390*/  SHF.L.U32 R3, R33, 0x1f, RZ ;  /* 0x0000001f21037819 */ /* 0x002fc800000006ff */
[----:B------:R1:W2:Y:S03]  /*53a0*/  SYNCS.PHASECHK.TRANS64.TRYWAIT P0, [R0+URZ+0xc8], R3 ;  /* 0x0000c803000075a7 */ /* 0x0002a600080011ff */
[----:B--2---:R-:W-:Y:S05]  /*53b0*/  @!P0 NANOSLEEP.SYNCS 0x989680 ;  /* 0x009896800000895d */ /* 0x004fea0003900000 */
[----:B------:R-:W2:Y:S02]  /*53c0*/  @!P0 SYNCS.PHASECHK.TRANS64 P0, [R0+URZ+0xc8], R3 ;  /* 0x0000c803000085a7 */ /* 0x000ea400080010ff */
[----:B--2-4-:R-:W-:Y:S05]  /*53d0*/  @P0 EXIT ;  /* 0x000000000000094d */ /* 0x014fea0003800000 */
[----:B------:R-:W-:Y:S05]  /*53e0*/  BRA `(.L_x_94) ;  /* 0xfffffffc00e87947 */ /* 0x000fea000383ffff */
.L_x_79:
[----:B------:R-:W-:-:S06]  /*53f0*/  UISETP.GE.AND UP1, UPT, UR10, 0x4, UPT ;  /* 0x000000040a00788c */ /* 0x000fcc000bf26270 */
[----:B------:R-:W-:-:S13]  /*5400*/  PLOP3.LUT P0, PT, PT, PT, UP1, 0x80, 0x8 ;  /* 0x000000000008781c */ /* 0x000fda0003f0f018 */
[----:B------:R-:W-:Y:S05]  /*5410*/  @!P0 EXIT ;  /* 0x000000000000894d */ /* 0x000fea0003800000 */
[----:B------:R-:W-:Y:S01]  /*5420*/  BAR.SYNC.DEFER_BLOCKING 0x6, 0xa0 ;  /* 0x0182800000007b1d */ /* 0x000fe20000010000 */
[C---:B------:R-:W-:Y:S01]  /*5430*/  IMAD.SHL.U32 R4, R103.reuse, 0x4, RZ ;  /* 0x0000000467047824 */ /* 0x040fe200078e00ff */
[C---:B------:R-:W-:Y:S01]  /*5440*/  R2P PR, R103.reuse, 0x18 ;  /* 0x0000001867007804 */ /* 0x040fe20000000000 */
[C---:B------:R-:W-:Y:S02]  /*5450*/  IMAD.SHL.U32 R97, R103.reuse, 0x80, RZ ;  /* 0x0000008067617824 */ /* 0x040fe400078e00ff */
[----:B------:R-:W-:Y:S01]  /*5460*/  HFMA2 R102, -RZ, RZ, 0, 9.5367431640625e-06 ;  /* 0x000000a0ff667431 */ /* 0x000fe200000001ff */
[----:B------:R-:W-:Y:S01]  /*5470*/  SHF.L.U32 R45, R103, 0x10, RZ ;  /* 0x00000010672d7819 */ /* 0x000fe200000006ff */
[----:B------:R-:W-:Y:S01]  /*5480*/  UMOV UR48, 0x400 ;  /* 0x0000040000307882 */ /* 0x000fe20000000000 */
[----:B------:R-:W1:Y:S01]  /*5490*/  LDC R93, c[0x0][0x370] ;  /* 0x0000dc00ff5d7b82 */ /* 0x000e620000000800 */
[----:B------:R-:W-:Y:S01]  /*54a0*/  ULEA UR48, UR37, UR48, 0x18 ;  /* 0x0000003025307291 */ /* 0x000fe2000f8ec0ff */
[----:B------:R-:W-:Y:S01]  /*54b0*/  LOP3.LUT R97, R97, 0x307c, R4, 0xc8, !PT ;  /* 0x0000307c61617812 */ /* 0x000fe200078ec804 */
[----:B------:R-:W-:Y:S01]  /*54c0*/  HFMA2 R107, -RZ, RZ, 0, 0 ;  /* 0x00000000ff6b7431 */ /* 0x000fe200000001ff */
[----:B------:R-:W-:Y:S01]  /*54d0*/  LOP3.LUT R45, R45, 0x600000, RZ, 0xc0, !PT ;  /* 0x006000002d2d7812 */ /* 0x000fe200078ec0ff */
[----:B------:R-:W-:Y:S01]  /*54e0*/  UIADD3 UR4, UPT, UPT, UR48, 0x200, URZ ;  /* 0x0000020030047890 */ /* 0x000fe2000fffe0ff */
[----:B------:R-:W-:Y:S01]  /*54f0*/  LOP3.LUT R103, R103, 0x60, RZ, 0xc0, !PT ;  /* 0x0000006067677812 */ /* 0x000fe200078ec0ff */
[----:B------:R-:W-:Y:S01]  /*5500*/  VIADD R91, R97, UR48 ;  /* 0x00000030615b7c36 */ /* 0x000fe20008000000 */
[----:B------:R-:W2:Y:S01]  /*5510*/  LDC R42, c[0x0][0xd0c] ;  /* 0x00034300ff2a7b82 */ /* 0x000ea20000000800 */
[----:B------:R-:W-:Y:S01]  /*5520*/  IMAD.MOV.U32 R101, RZ, RZ, 0x1 ;  /* 0x00000001ff657424 */ /* 0x000fe200078e00ff */
[----:B------:R-:W-:Y:S01]  /*5530*/  MOV R44, RZ ;  /* 0x000000ff002c7202 */ /* 0x000fe20000000f00 */
[C---:B------:R-:W-:Y:S01]  /*5540*/  VIADD R3, R91.reuse, 0x200 ;  /* 0x000002005b037836 */ /* 0x040fe20000000000 */
[----:B------:R-:W-:Y:S01]  /*5550*/  IADD3 R95, PT, PT, R91, 0x340, RZ ;  /* 0x000003405b5f7810 */ /* 0x000fe20007ffe0ff */
[----:B------:R-:W-:Y:S01]  /*5560*/  IMAD.MOV.U32 R100, RZ, RZ, RZ ;  /* 0x000000ffff647224 */ /* 0x000fe200078e00ff */
[----:B------:R-:W-:Y:S01]  /*5570*/  SEL R102, R102, 0x60, !P3 ;  /* 0x0000006066667807 */ /* 0x000fe20005800000 */
[----:B------:R-:W-:Y:S01]  /*5580*/  @P4 VIADD R95, R3, 0xc0 ;  /* 0x000000c0035f4836 */ /* 0x000fe20000000000 */
[----:B------:R-:W3:Y:S01]  /*5590*/  LDC R90, c[0x0][0xd20] ;  /* 0x00034800ff5a7b82 */ /* 0x000ee20000000800 */
[----:B------:R-:W4:Y:S01]  /*55a0*/  LDS R0, [UR48+0x170] ;  /* 0x00017030ff007984 */ /* 0x000f220008000800 */
[----:B------:R-:W-:Y:S01]  /*55b0*/  IMAD.MOV.U32 R99, RZ, RZ, RZ ;  /* 0x000000ffff637224 */ /* 0x000fe200078e00ff */
[----:B------:R-:W-:Y:S01]  /*55c0*/  MOV R96, UR4 ;  /* 0x0000000400607c02 */ /* 0x000fe20008000f00 */
[----:B------:R-:W1:Y:S04]  /*55d0*/  LDCU.64 UR52, c[0x0][0x348] ;  /* 0x00006900ff3477ac */ /* 0x000e680008000a00 */
[----:B------:R-:W1:Y:S01]  /*55e0*/  LDC R40, c[0x0][0xd30] ;  /* 0x00034c00ff287b82 */ /* 0x000e620000000800 */
[----:B------:R-:W1:Y:S01]  /*55f0*/  LDCU.64 UR44, c[0x0][0xa88] ;  /* 0x00015100ff2c77ac */ /* 0x000e620008000a00 */
[----:B------:R-:W1:Y:S06]  /*5600*/  LDCU.64 UR46, c[0x0][0xa90] ;  /* 0x00015200ff2e77ac */ /* 0x000e6c0008000a00 */
[----:B------:R-:W1:Y:S01]  /*5610*/  LDC.64 R86, c[0x0][0xd10] ;  /* 0x00034400ff567b82 */ /* 0x000e620000000a00 */
[----:B------:R-:W-:Y:S01]  /*5620*/  UMOV UR49, URZ ;  /* 0x000000ff00317c82 */ /* 0x000fe20008000000 */
[----:B------:R-:W-:-:S06]  /*5630*/  UMOV UR51, URZ ;  /* 0x000000ff00337c82 */ /* 0x000fcc0008000000 */
[----:B------:R-:W1:Y:S08]  /*5640*/  LDC.64 R38, c[0x0][0xd18] ;  /* 0x00034600ff267b82 */ /* 0x000e700000000a00 */
[----:B------:R-:W1:Y:S08]  /*5650*/  LDC.64 R36, c[0x0][0xd28] ;  /* 0x00034a00ff247b82 */ /* 0x000e700000000a00 */
[----:B------:R-:W1:Y:S01]  /*5660*/  LDC.64 R84, c[0x0][0xab0] ;  /* 0x0002ac00ff547b82 */ /* 0x000e620000000a00 */
[----:B----4-:R-:W-:-:S07]  /*5670*/  IMAD.IADD R45, R0, 0x1, R45 ;  /* 0x00000001002d7824 */ /* 0x010fce00078e022d */
[----:B------:R-:W4:Y:S08]  /*5680*/  LDC.64 R82, c[0x0][0xaa8] ;  /* 0x0002aa00ff527b82 */ /* 0x000f300000000a00 */
[----:B--23--:R-:W1:Y:S02]  /*5690*/  LDC R92, c[0x0][0x374] ;  /* 0x0000dd00ff5c7b82 */ /* 0x00ce640000000800 */
.L_x_138:
[----:B------:R-:W-:Y:S02]  /*56a0*/  LEA R0, R107, UR48, 0x3 ;  /* 0x000000306b007c11 */ /* 0x000fe4000f8e18ff */
[----:B------:R-:W-:Y:S02]  /*56b0*/  SHF.L.U32 R3, R99, 0x1f, RZ ;  /* 0x0000001f63037819 */ /* 0x000fe400000006ff */
[----:B------:R-:W-:Y:S02]  /*56c0*/  LEA R16, R107, UR48, 0x4 ;  /* 0x000000306b107c11 */ /* 0x000fe4000f8e20ff */
[----:B------:R-:W2:Y:S02]  /*56d0*/  SYNCS.PHASECHK.TRANS64.TRYWAIT P0, [R0+URZ+0xe0], R3 ;  /* 0x0000e003000075a7 */ /* 0x000ea400080011ff */
[----:B--23--:R-:W-:Y:S05]  /*56e0*/  @!P0 BRA `(.L_x_95) ;  /* 0x0000005000ac8947 */ /* 0x00cfea0003800000 */
.L_x_194:
[----:B------:R-:W3:Y:S01]  /*56f0*/  LDC.64 R14, c[0x0][0xd10] ;  /* 0x00034400ff0e7b82 */ /* 0x000ee20000000a00 */
[----:B------:R-:W4:Y:S01]  /*5700*/  LDS.128 R16, [R16+0x150] ;  /* 0x0001500010107984 */ /* 0x000f220000000c00 */
[----:B-1----:R-:W-:Y:S01]  /*5710*/  ISETP.NE.AND P1, PT, R40, 0x1, PT ;  /* 0x000000012800780c */ /* 0x002fe20003f25270 */
[----:B--2---:R-:W-:Y:S01]  /*5720*/  VIADD R0, R0, 0xf0 ;  /* 0x000000f000007836 */ /* 0x004fe20000000000 */
[----:B------:R-:W-:Y:S04]  /*5730*/  ISETP.GE.AND P0, PT, R2, 0x1, PT ;  /* 0x000000010200780c */ /* 0x000fe80003f06270 */
[----:B------:R-:W1:Y:S01]  /*5740*/  LDC.64 R12, c[0x0][0xd18] ;  /* 0x00034600ff0c7b82 */ /* 0x000e620000000a00 */
[----:B------:R-:W-:Y:S01]  /*5750*/  PRMT R0, RZ, 0x654, R0 ;  /* 0x00000654ff007816 */ /* 0x000fe20000000000 */
[----:B------:R-:W-:Y:S01]  /*5760*/  @!PT LDS RZ, [RZ] ;  /* 0x00000000fffff984 */ /* 0x000fe20000000800 */
[----:B------:R-:W-:Y:S01]  /*5770*/  @!PT LDS RZ, [RZ] ;  /* 0x00000000fffff984 */ /* 0x000fe20000000800 */
[----:B------:R-:W-:Y:S01]  /*5780*/  @!PT LDS RZ, [RZ] ;  /* 0x00000000fffff984 */ /* 0x000fe20000000800 */
[----:B------:R-:W-:Y:S01]  /*5790*/  @!PT LDS RZ, [RZ] ;  /* 0x00000000fffff984 */ /* 0x000fe20000000800 */
[----:B------:R2:W-:Y:S06]  /*57a0*/  MEMBAR.ALL.CTA ;  /* 0x0000000000007992 */ /* 0x0005ec0000008000 */
[----:B--2---:R-:W2:Y:S01]  /*57b0*/  FENCE.VIEW.ASYNC.S ;  /* 0x00000000000073c6 */ /* 0x004ea20000000000 */
[----:B------:R-:W1:Y:S08]  /*57c0*/  @!P1 LDC R11, c[0x0][0xd20] ;  /* 0x00034800ff0b9b82 */ /* 0x000e700000000800 */
[----:B------:R-:W1:Y:S01]  /*57d0*/  @!P1 LDC R10, c[0x0][0xd0c] ;  /* 0x00034300ff0a9b82 */ /* 0x000e620000000800 */
[----:B--2---:R2:W-:Y:S01]  /*57e0*/  SYNCS.ARRIVE.TRANS64.RED.A1T0 RZ, [R0+URZ], RZ ;  /* 0x000000ff00ff79a7 */ /* 0x0045e200081004ff */
[----:B----4-:R-:W-:Y:S04]  /*57f0*/  LOP3.LUT P4, RZ, R18, 0x1, RZ, 0xc0, !PT ;  /* 0x0000000112ff7812 */ /* 0x010fe8000788c0ff */
[----:B------:R-:W-:Y:S09]  /*5800*/  P2R R104, PR, RZ, 0x10 ;  /* 0x00000010ff687803 */ /* 0x000ff20000000000 */
[----:B------:R-:W-:Y:S02]  /*5810*/  @P4 MOV R43, R16 ;  /* 0x00000010002b4202 */ /* 0x000fe40000000f00 */
[----:B------:R-:W-:Y:S01]  /*5820*/  @P4 LOP3.LUT R41, R17, 0xffff, RZ, 0xc0, !PT ;  /* 0x0000ffff11294812 */ /* 0x000fe200078ec0ff */
[----:B--23--:R-:W-:Y:S06]  /*5830*/  @!P0 BRA `(.L_x_96) ;  /* 0x0000000000a48947 */ /* 0x00cfec0003800000 */
[----:B------:R-:W-:Y:S01]  /*5840*/  IMAD.HI.U32 R23, R92, R39, RZ ;  /* 0x000000275c177227 */ /* 0x000fe200078e00ff */
[----:B------:R-:W-:Y:S02]  /*5850*/  ISETP.NE.AND P0, PT, R38, 0x1, PT ;  /* 0x000000012600780c */ /* 0x000fe40003f05270 */
[----:B------:R-:W-:Y:S01]  /*5860*/  ISETP.NE.AND P2, PT, R2, 0x1, PT ;  /* 0x000000010200780c */ /* 0x000fe20003f45270 */
[----:B------:R-:W-:Y:S01]  /*5870*/  IMAD.HI.U32 R22, R93, R86, RZ ;  /* 0x000000565d167227 */ /* 0x000fe200078e00ff */
[----:B------:R-:W-:Y:S02]  /*5880*/  SHF.R.U32.HI R23, RZ, R90, R23 ;  /* 0x0000005aff177219 */ /* 0x000fe40000011617 */
[----:B------:R-:W-:Y:S01]  /*5890*/  ISETP.NE.AND P3, PT, R42, 0x1, PT ;  /* 0x000000012a00780c */ /* 0x000fe20003f65270 */
[----:B------:R-:W-:Y:S01]  /*58a0*/  IMAD.HI.U32 R26, R43, R86, RZ ;  /* 0x000000562b1a7227 */ /* 0x000fe200078e00ff */
[----:B------:R-:W-:Y:S02]  /*58b0*/  SHF.R.U32.HI R22, RZ, R87, R22 ;  /* 0x00000057ff167219 */ /* 0x000fe40000011616 */
[----:B------:R-:W-:Y:S01]  /*58c0*/  SEL R3, R92, R23, !P0 ;  /* 0x000000175c037207 */ /* 0x000fe20004000000 */
[----:B------:R-:W-:Y:S01]  /*58d0*/  IMAD.HI.U32 R23, R41, R39, RZ ;  /* 0x0000002729177227 */ /* 0x000fe200078e00ff */
[----:B------:R-:W-:Y:S02]  /*58e0*/  SEL R7, R93, R22, !P3 ;  /* 0x000000165d077207 */ /* 0x000fe40005800000 */
[----:B------:R-:W-:Y:S01]  /*58f0*/  SHF.R.U32.HI R26, RZ, R87, R26 ;  /* 0x00000057ff1a7219 */ /* 0x000fe2000001161a */
[-C--:B------:R-:W-:Y:S04]  /*5900*/  IMAD.HI.U32 R22, R3, R36.reuse, RZ ;  /* 0x0000002403167227 */ /* 0x080fe800078e00ff */
[----:B------:R-:W-:Y:S01]  /*5910*/  IMAD.HI.U32 R24, R7, R36, RZ ;  /* 0x0000002407187227 */ /* 0x000fe200078e00ff */
[-C--:B------:R-:W-:Y:S02]  /*5920*/  @P2 SHF.R.U32.HI R3, RZ, R37.reuse, R22 ;  /* 0x00000025ff032219 */ /* 0x080fe40000011616 */
[----:B------:R-:W-:Y:S02]  /*5930*/  SHF.R.U32.HI R22, RZ, R90, R23 ;  /* 0x0000005aff167219 */ /* 0x000fe40000011617 */
[----:B------:R-:W-:Y:S01]  /*5940*/  @P2 SHF.R.U32.HI R7, RZ, R37, R24 ;  /* 0x00000025ff072219 */ /* 0x000fe20000011618 */
[C---:B------:R-:W-:Y:S01]  /*5950*/  IMAD R4, R2.reuse, R3, RZ ;  /* 0x0000000302047224 */ /* 0x040fe200078e02ff */
[----:B------:R-:W-:Y:S02]  /*5960*/  SEL R5, R41, R22, !P0 ;  /* 0x0000001629057207 */ /* 0x000fe40004000000 */
[----:B------:R-:W-:Y:S01]  /*5970*/  SEL R3, R43, R26, !P3 ;  /* 0x0000001a2b037207 */ /* 0x000fe20005800000 */
[----:B------:R-:W-:Y:S01]  /*5980*/  IMAD R6, R2, R7, RZ ;  /* 0x0000000702067224 */ /* 0x000fe200078e02ff */
[C---:B------:R-:W-:Y:S01]  /*5990*/  ISETP.GE.AND P0, PT, R5.reuse, R4, PT ;  /* 0x000000040500720c */ /* 0x040fe20003f06270 */
[----:B------:R-:W-:Y:S03]  /*59a0*/  IMAD.HI.U32 R8, R5, R36, RZ ;  /* 0x0000002405087227 */ /* 0x000fe600078e00ff */
[----:B------:R-:W-:Y:S01]  /*59b0*/  ISETP.GE.OR P0, PT, R3, R6, P0 ;  /* 0x000000060300720c */ /* 0x000fe20000706670 */
[----:B------:R-:W-:Y:S01]  /*59c0*/  IMAD.MOV R6, RZ, RZ, -R3 ;  /* 0x000000ffff067224 */ /* 0x000fe200078e0a03 */
[-C--:B------:R-:W-:Y:S03]  /*59d0*/  SHF.R.U32.HI R8, RZ, R37.reuse, R8 ;  /* 0x00000025ff087219 */ /* 0x080fe60000011608 */
[----:B------:R-:W-:Y:S01]  /*59e0*/  IMAD R43, R42, R6, R43 ;  /* 0x000000062a2b7224 */ /* 0x000fe200078e022b */
[----:B------:R-:W-:Y:S05]  /*59f0*/  SEL R9, R5, R8, !P2 ;  /* 0x0000000805097207 */ /* 0x000fea0005000000 */
[----:B------:R-:W-:Y:S02]  /*5a00*/  IMAD.MOV R8, RZ, RZ, -R9 ;  /* 0x000000ffff087224 */ /* 0x000fe400078e0a09 */
[C---:B------:R-:W-:Y:S04]  /*5a10*/  @!P0 IMAD.HI.U32 R4, R3.reuse, R36, RZ ;  /* 0x0000002403048227 */ /* 0x040fe800078e00ff */
[----:B------:R-:W-:Y:S01]  /*5a20*/  IMAD R8, R2, R8, R5 ;  /* 0x0000000802087224 */ /* 0x000fe200078e0205 */
[----:B------:R-:W-:Y:S04]  /*5a30*/  @!P0 SHF.R.U32.HI R4, RZ, R37, R4 ;  /* 0x00000025ff048219 */ /* 0x000fe80000011604 */
[----:B------:R-:W-:Y:S02]  /*5a40*/  @!P0 SEL R0, R3, R4, !P2 ;  /* 0x0000000403008207 */ /* 0x000fe40005000000 */
[----:B------:R-:W-:Y:S02]  /*5a50*/  IADD3 R4, PT, PT, -R5, RZ, RZ ;  /* 0x000000ff05047210 */ /* 0x000fe40007ffe1ff */
[----:B------:R-:W-:Y:S01]  /*5a60*/  @!P0 IADD3 R9, PT, PT, R9, -R0, RZ ;  /* 0x8000000009098210 */ /* 0x000fe20007ffe0ff */
[----:B------:R-:W-:Y:S02]  /*5a70*/  @!P0 IMAD R0, R7, R8, R0 ;  /* 0x0000000807008224 */ /* 0x000fe400078e0200 */
[----:B------:R-:W-:Y:S02]  /*5a80*/  IMAD R41, R38, R4, R41 ;  /* 0x0000000426297224 */ /* 0x000fe400078e0229 */
[----:B------:R-:W-:Y:S02]  /*5a90*/  @!P0 IMAD R5, R9, R2, R3 ;  /* 0x0000000209058224 */ /* 0x000fe400078e0203 */
[----:B------:R-:W-:Y:S04]  /*5aa0*/  @!P0 IMAD.MOV.U32 R3, RZ, RZ, R0 ;  /* 0x000000ffff038224 */ /* 0x000fe800078e0000 */
[----:B------:R-:W-:Y:S02]  /*5ab0*/  IMAD R43, R3, R42, R43 ;  /* 0x0000002a032b7224 */ /* 0x000fe400078e022b */
[----:B------:R-:W-:Y:S07]  /*5ac0*/  IMAD R41, R5, R38, R41 ;  /* 0x0000002605297224 */ /* 0x000fee00078e0229 */
.L_x_96:
[----:B-1----:R-:W-:Y:S01]  /*5ad0*/  @!P1 ISETP.NE.AND P0, PT, R12, 0x1, PT ;  /* 0x000000010c00980c */ /* 0x002fe20003f05270 */
[----:B------:R-:W-:Y:S01]  /*5ae0*/  @!P1 IMAD.HI.U32 R4, R41, R13, RZ ;  /* 0x0000000d29049227 */ /* 0x000fe200078e00ff */
[----:B------:R-:W-:Y:S01]  /*5af0*/  R2UR UR41, R21 ;  /* 0x00000000152972ca */ /* 0x000fe200000e0000 */
[----:B------:R-:W-:Y:S01]  /*5b00*/  BSSY.RECONVERGENT B6, `(.L_x_97) ;  /* 0x0000031000067945 */ /* 0x000fe20003800200 */
[----:B------:R-:W-:Y:S01]  /*5b10*/  R2UR UR42, R20 ;  /* 0x00000000142a72ca */ /* 0x000fe200000e0000 */
[----:B------:R-:W-:Y:S01]  /*5b20*/  @!P1 IMAD.HI.U32 R0, R43, R14, RZ ;  /* 0x0000000e2b009227 */ /* 0x000fe200078e00ff */
[----:B------:R-:W-:Y:S02]  /*5b30*/  @!P1 SHF.R.U32.HI R4, RZ, R11, R4 ;  /* 0x0000000bff049219 */ /* 0x000fe40000011604 */
[----:B------:R-:W-:Y:S01]  /*5b40*/  @!P1 ISETP.NE.AND P2, PT, R10, 0x1, PT ;  /* 0x000000010a00980c */ /* 0x000fe20003f45270 */
[----:B------:R-:W-:Y:S01]  /*5b50*/  VIADD R107, R107, 0x1 ;  /* 0x000000016b6b7836 */ /* 0x000fe20000000000 */
[----:B------:R-:W-:Y:S02]  /*5b60*/  @!P1 SEL R3, R41, R4, !P0 ;  /* 0x0000000429039207 */ /* 0x000fe40004000000 */
[----:B------:R-:W-:Y:S02]  /*5b70*/  @!P1 SHF.R.U32.HI R0, RZ, R15, R0 ;  /* 0x0000000fff009219 */ /* 0x000fe40000011600 */
[----:B------:R-:W-:Y:S01]  /*5b80*/  LOP3.LUT P0, RZ, R96, 0x1f0, RZ, 0xc0, !PT ;  /* 0x000001f060ff7812 */ /* 0x000fe2000780c0ff */
[----:B------:R-:W-:Y:S01]  /*5b90*/  USHF.L.U32 UR41, UR41, 0x7, URZ ;  /* 0x0000000729297899 */ /* 0x000fe200080006ff */
[----:B------:R-:W-:Y:S01]  /*5ba0*/  @!P1 SEL R4, R43, R0, !P2 ;  /* 0x000000002b049207 */ /* 0x000fe20005000000 */
[----:B------:R-:W-:Y:S01]  /*5bb0*/  USHF.L.U32 UR42, UR42, 0x7, URZ ;  /* 0x000000072a2a7899 */ /* 0x000fe200080006ff */
[----:B------:R-:W-:Y:S03]  /*5bc0*/  @P4 SHF.R.U32.HI R98, RZ, 0x10, R17 ;  /* 0x00000010ff624819 */ /* 0x000fe60000011611 */
[----:B------:R-:W-:Y:S02]  /*5bd0*/  @!P1 IMAD.IADD R0, R3, 0x1, -R4 ;  /* 0x0000000103009824 */ /* 0x000fe400078e0a04 */
[----:B------:R-:W-:Y:S02]  /*5be0*/  @!P1 IMAD.IADD R3, R4, 0x1, -R3 ;  /* 0x0000000104039824 */ /* 0x000fe400078e0a03 */
[----:B------:R-:W-:Y:S02]  /*5bf0*/  @!P1 IMAD R43, R0, R10, R43 ;  /* 0x0000000a002b9224 */ /* 0x000fe400078e022b */
[----:B------:R-:W-:Y:S01]  /*5c00*/  @!P1 IMAD R41, R3, R12, R41 ;  /* 0x0000000c03299224 */ /* 0x000fe200078e0229 */
[----:B------:R-:W-:Y:S06]  /*5c10*/  @!P0 BRA `(.L_x_98) ;  /* 0x00000000007c8947 */ /* 0x000fec0003800000 */
[----:B------:R-:W1:Y:S01]  /*5c20*/  LDCU.64 UR8, c[0x4][0x80] ;  /* 0x01001000ff0877ac */ /* 0x000e620008000a00 */
[----:B------:R-:W-:Y:S01]  /*5c30*/  MOV R16, 0x0 ;  /* 0x0000000000107802 */ /* 0x000fe20000000f00 */
[----:B------:R-:W-:Y:S02]  /*5c40*/  HFMA2 R12, -RZ, RZ, 0, 5.9604644775390625e-08 ;  /* 0x00000001ff0c7431 */ /* 0x000fe400000001ff */
[----:B------:R-:W-:Y:S01]  /*5c50*/  IMAD.MOV.U32 R8, RZ, RZ, 0x70 ;  /* 0x00000070ff087424 */ /* 0x000fe200078e00ff */
[----:B------:R2:W3:Y:S01]  /*5c60*/  LDC.64 R14, c[0x4][R16] ;  /* 0x01000000100e7b82 */ /* 0x0004e20000000a00 */
[----:B------:R-:W4:Y:S01]  /*5c70*/  LDCU.64 UR6, c[0x4][0x88] ;  /* 0x01001100ff0677ac */ /* 0x000f220008000a00 */
[----:B------:R-:W-:Y:S01]  /*5c80*/  IMAD.MOV.U32 R13, RZ, RZ, RZ ;  /* 0x000000ffff0d7224 */ /* 0x000fe200078e00ff */
[----:B------:R-:W2:Y:S01]  /*5c90*/  LDCU.64 UR4, c[0x4][0x8] ;  /* 0x01000100ff0477ac */ /* 0x000ea20008000a00 */
[----:B-1----:R-:W-:Y:S01]  /*5ca0*/  MOV R5, UR9 ;  /* 0x0000000900057c02 */ /* 0x002fe20008000f00 */
[----:B------:R-:W-:Y:S01]  /*5cb0*/  IMAD.U32 R4, RZ, RZ, UR8 ;  /* 0x00000008ff047e24 */ /* 0x000fe2000f8e00ff */
[----:B----4-:R-:W-:Y:S01]  /*5cc0*/  MOV R7, UR7 ;  /* 0x0000000700077c02 */ /* 0x010fe20008000f00 */
[----:B------:R-:W-:Y:S01]  /*5cd0*/  IMAD.U32 R6, RZ, RZ, UR6 ;  /* 0x00000006ff067e24 */ /* 0x000fe2000f8e00ff */
[----:B--2---:R-:W-:Y:S01]  /*5ce0*/  MOV R11, UR5 ;  /* 0x00000005000b7c02 */ /* 0x004fe20008000f00 */
[----:B------:R-:W-:Y:S02]  /*5cf0*/  IMAD.U32 R10, RZ, RZ, UR4 ;  /* 0x00000004ff0a7e24 */ /* 0x000fe4000f8e00ff */
[----:B------:R-:W-:Y:S07]  /*5d00*/  LEPC R20, `(.L_x_99) ;  /* 0x000000001014794e */ /* 0x000fee0000000000 */
[----:B---3-5:R-:W-:Y:S05]  /*5d10*/  CALL.ABS.NOINC R14 ;  /* 0x000000000e007343 */ /* 0x028fea0003c00000 */
.L_x_99:
[----:B------:R-:W1:Y:S01]  /*5d20*/  LDCU.64 UR8, c[0x4][0x80] ;  /* 0x01001000ff0877ac */ /* 0x000e620008000a00 */
[----:B------:R-:W2:Y:S01]  /*5d30*/  LDC.64 R16, c[0x4][R16] ;  /* 0x0100000010107b82 */ /* 0x000ea20000000a00 */
[----:B------:R-:W-:Y:S02]  /*5d40*/  HFMA2 R12, -RZ, RZ, 0, 5.9604644775390625e-08 ;  /* 0x00000001ff0c7431 */ /* 0x000fe400000001ff */
[----:B------:R-:W-:Y:S02]  /*5d50*/  IMAD.MOV.U32 R8, RZ, RZ, 0x70 ;  /* 0x00000070ff087424 */ /* 0x000fe400078e00ff */
[----:B------:R-:W-:Y:S01]  /*5d60*/  IMAD.MOV.U32 R13, RZ, RZ, RZ ;  /* 0x000000ffff0d7224 */ /* 0x000fe200078e00ff */
[----:B------:R-:W3:Y:S01]  /*5d70*/  LDCU.64 UR6, c[0x4][0x88] ;  /* 0x01001100ff0677ac */ /* 0x000ee20008000a00 */
[----:B------:R-:W4:Y:S01]  /*5d80*/  LDCU.64 UR4, c[0x4][0x8] ;  /* 0x01000100ff0477ac */ /* 0x000f220008000a00 */
[----:B-1----:R-:W-:Y:S02]  /*5d90*/  MOV R4, UR8 ;  /* 0x0000000800047c02 */ /* 0x002fe40008000f00 */
[----:B------:R-:W-:Y:S02]  /*5da0*/  MOV R5, UR9 ;  /* 0x0000000900057c02 */ /* 0x000fe40008000f00 */
[----:B---3--:R-:W-:Y:S01]  /*5db0*/  MOV R7, UR7 ;  /* 0x0000000700077c02 */ /* 0x008fe20008000f00 */
[----:B------:R-:W-:Y:S01]  /*5dc0*/  IMAD.U32 R6, RZ, RZ, UR6 ;  /* 0x00000006ff067e24 */ /* 0x000fe2000f8e00ff */
[----:B----4-:R-:W-:Y:S01]  /*5dd0*/  MOV R11, UR5 ;  /* 0x00000005000b7c02 */ /* 0x010fe20008000f00 */
[----:B------:R-:W-:Y:S02]  /*5de0*/  IMAD.U32 R10, RZ, RZ, UR4 ;  /* 0x00000004ff0a7e24 */ /* 0x000fe4000f8e00ff */
[----:B------:R-:W-:Y:S07]  /*5df0*/  LEPC R20, `(.L_x_98) ;  /* 0x000000001014794e */ /* 0x000fee0000000000 */
[----:B--2---:R-:W-:Y:S05]  /*5e00*/  CALL.ABS.NOINC R16 ;  /* 0x0000000010007343 */ /* 0x004fea0003c00000 */
.L_x_98:
[----:B------:R-:W-:Y:S05]  /*5e10*/  BSYNC.RECONVERGENT B6 ;  /* 0x0000000000067941 */ /* 0x000fea0003800200 */
.L_x_97:
[----:B------:R-:W-:Y:S01]  /*5e20*/  ISETP.NE.U32.AND P4, PT, R84, RZ, PT ;  /* 0x000000ff5400720c */ /* 0x000fe20003f85070 */
[----:B------:R-:W-:Y:S01]  /*5e30*/  UISETP.NE.AND UP2, UPT, UR50, URZ, UPT ;  /* 0x000000ff3200728c */ /* 0x000fe2000bf45270 */
[----:B------:R-:W-:Y:S01]  /*5e40*/  ISETP.NE.U32.AND P2, PT, RZ, UR44, PT ;  /* 0x0000002cff007c0c */ /* 0x000fe2000bf45070 */
[----:B------:R-:W-:Y:S01]  /*5e50*/  UISETP.NE.U32.AND UP1, UPT, UR46, URZ, UPT ;  /* 0x000000ff2e00728c */ /* 0x000fe2000bf25070 */
[----:B------:R-:W-:Y:S01]  /*5e60*/  ISETP.NE.AND.EX P4, PT, R85, RZ, PT, P4 ;  /* 0x000000ff5500720c */ /* 0x000fe20003f85340 */
[----:B------:R-:W-:Y:S01]  /*5e70*/  UPLOP3.LUT UP0, UPT, UPT, UPT, UPT, 0x40, 0x4 ;  /* 0x000000000004789c */ /* 0x000fe20003f0e870 */
[----:B------:R-:W-:Y:S01]  /*5e80*/  ISETP.NE.AND.EX P2, PT, RZ, UR45, PT, P2 ;  /* 0x0000002dff007c0c */ /* 0x000fe2000bf45320 */
[----:B------:R-:W-:Y:S01]  /*5e90*/  UISETP.NE.AND.EX UP1, UPT, UR47, URZ, UPT, UP1 ;  /* 0x000000ff2f00728c */ /* 0x000fe2000bf25310 */
[----:B------:R-:W-:Y:S04]  /*5ea0*/  PLOP3.LUT P1, PT, PT, PT, UP2, 0x80, 0x8 ;  /* 0x000000000008781c */ /* 0x000fe80003f2f028 */
[----:B------:R-:W-:Y:S06]  /*5eb0*/  @UP2 UPLOP3.LUT UP0, UPT, UPT, UPT, UP1, 0x80, 0x8 ;  /* 0x000000000008289c */ /* 0x000fec0003f0f010 */
[----:B------:R-:W-:Y:S01]  /*5ec0*/  PLOP3.LUT P0, PT, PT, PT, UP0, 0x80, 0x8 ;  /* 0x000000000008781c */ /* 0x000fe20003f0f008 */
[----:B------:R-:W-:Y:S01]  /*5ed0*/  @!UPT UIADD3 URZ, UPT, UPT, URZ, URZ, URZ ;  /* 0x000000fffffff290 */ /* 0x000fe2000fffe0ff */
[----:B------:R-:W-:Y:S11]  /*5ee0*/  BRA.U !UP1, `(.L_x_100) ;  /* 0x0000000109387547 */ /* 0x000ff6000b800000 */
[----:B------:R-:W-:Y:S01]  /*5ef0*/  UISETP.NE.U32.AND UP0, UPT, UR44, URZ, UPT ;  /* 0x000000ff2c00728c */ /* 0x000fe2000bf05070 */
[----:B------:R-:W-:Y:S02]  /*5f00*/  HFMA2 R0, -RZ, RZ, 0, 5.9604644775390625e-08 ;  /* 0x00000001ff007431 */ /* 0x000fe400000001ff */
[----:B------:R-:W-:Y:S01]  /*5f10*/  IMAD.MOV.U32 R89, RZ, RZ, 0x1 ;  /* 0x00000001ff597424 */ /* 0x000fe200078e00ff */
[----:B------:R-:W-:Y:S06]  /*5f20*/  UISETP.NE.AND.EX UP0, UPT, UR45, URZ, UPT, UP0 ;  /* 0x000000ff2d00728c */ /* 0x000fec000bf05300 */
        /* <DEDUP_REMOVED lines=9> */
[----:B-12---:R-:W-:Y:S02]  /*5fc0*/  @!P3 IMAD.U32 R48, RZ, RZ, UR4 ;  /* 0x00000004ff30be24 */ /* 0x006fe4000f8e00ff */
.L_x_100:
[----:B------:R-:W-:Y:S05]  /*5fd0*/  @!P4 BRA `(.L_x_101) ;  /* 0x000000000020c947 */ /* 0x000fea0003800000 */
[----:B------:R-:W-:Y:S04]  /*5fe0*/  ISETP.NE.U32.AND P3, PT, R82, RZ, PT ;  /* 0x000000ff5200720c */ /* 0x000fe80003f65070 */
[----:B------:R-:W-:Y:S11]  /*5ff0*/  ISETP.NE.AND.EX P3, PT, R83, RZ, PT, P3 ;  /* 0x000000ff5300720c */ /* 0x000ff60003f65330 */
[----:B------:R-:W-:Y:S02]  /*6000*/  @!UPT UIADD3 URZ, UPT, UPT, URZ, URZ, URZ ;  /* 0x000000fffffff290 */ /* 0x000fe4000fffe0ff */
[----:B------:R-:W1:Y:S01]  /*6010*/  @P3 LDC.64 R4, c[0x0][0xaa8] ;  /* 0x0002aa00ff043b82 */ /* 0x000e620000000a00 */
[----:B------:R-:W-:Y:S04]  /*6020*/  @P3 IMAD R0, R84, UR36, RZ ;  /* 0x0000002454003c24 */ /* 0x000fe8000f8e02ff */
[----:B-1----:R-:W-:Y:S05]  /*6030*/  @P3 IMAD.WIDE R4, R0, 0x4, R4 ;  /* 0x0000000400043825 */ /* 0x002fea00078e0204 */
[----:B-----5:R1:W5:Y:S02]  /*6040*/  @P3 LDG.E R46, desc[UR38][R4.64] ;  /* 0x00000026042e3981 */ /* 0x020364000c1e1900 */
[----:B-1----:R-:W2:Y:S02]  /*6050*/  @!P3 LDC R46, c[0x0][0xaa0] ;  /* 0x0002a800ff2ebb82 */ /* 0x002ea40000000800 */
.L_x_101:
[----:B-----5:R-:W-:Y:S01]  /*6060*/  ISETP.NE.AND P3, PT, R48, RZ, PT ;  /* 0x000000ff3000720c */ /* 0x020fe20003f65270 */
[----:B------:R-:W-:Y:S01]  /*6070*/  BSSY B1, `(.L_x_102) ;  /* 0x0000067000017945 */ /* 0x000fe20003800000 */
[----:B------:R-:W-:Y:S01]  /*6080*/  SEL R5, RZ, 0xffffffff, P2 ;  /* 0xffffffffff057807 */ /* 0x000fe20001000000 */
[----:B------:R-:W-:Y:S01]  /*6090*/  IMAD.MOV.U32 R112, RZ, RZ, 0x1 ;  /* 0x00000001ff707424 */ /* 0x000fe200078e00ff */
[----:B------:R-:W-:Y:S01]  /*60a0*/  @P1 LOP3.LUT P2, RZ, R89, 0xff, RZ, 0xc0, !PT ;  /* 0x000000ff59ff1812 */ /* 0x000fe2000784c0ff */
[----:B------:R-:W-:Y:S01]  /*60b0*/  IMAD R47, R44, 0x80, R45 ;  /* 0x000000802c2f7824 */ /* 0x000fe200078e022d */
[----:B------:R-:W-:Y:S01]  /*60c0*/  @P1 SEL R0, RZ, 0xffffffff, P3 ;  /* 0xffffffffff001807 */ /* 0x000fe20001800000 */
[C---:B------:R-:W-:Y:S01]  /*60d0*/  IMAD.IADD R108, R102.reuse, 0x1, R91 ;  /* 0x00000001666c7824 */ /* 0x040fe200078e025b */
[----:B------:R-:W-:Y:S01]  /*60e0*/  LOP3.LUT R101, R101, 0x1, RZ, 0x3c, !PT ;  /* 0x0000000165657812 */ /* 0x000fe200078e3cff */
[----:B------:R-:W-:Y:S01]  /*60f0*/  IMAD.IADD R106, R102, 0x1, R95 ;  /* 0x00000001666a7824 */ /* 0x000fe200078e025f */
[----:B------:R-:W-:Y:S01]  /*6100*/  @P0 SEL R0, R5, R0, !P2 ;  /* 0x0000000005000207 */ /* 0x000fe20005000000 */
[----:B------:R-:W-:Y:S01]  /*6110*/  IMAD.MOV.U32 R80, RZ, RZ, RZ ;  /* 0x000000ffff507224 */ /* 0x000fe200078e00ff */
[----:B------:R-:W-:Y:S02]  /*6120*/  LEA R110, R44, UR48, 0x3 ;  /* 0x000000302c6e7c11 */ /* 0x000fe4000f8e18ff */
[----:B------:R-:W-:Y:S02]  /*6130*/  CS2R R78, SRZ ;  /* 0x00000000004e7805 */ /* 0x000fe4000001ff00 */
[----:B------:R-:W-:Y:S02]  /*6140*/  @P1 LOP3.LUT R0, R0, 0x1, RZ, 0xc0, !PT ;  /* 0x0000000100001812 */ /* 0x000fe400078ec0ff */
[----:B------:R-:W-:Y:S02]  /*6150*/  CS2R R76, SRZ ;  /* 0x00000000004c7805 */ /* 0x000fe4000001ff00 */
[----:B------:R-:W-:Y:S02]  /*6160*/  SHF.L.U32 R3, R100, 0x1f, RZ ;  /* 0x0000001f64037819 */ /* 0x000fe400000006ff */
[----:B------:R-:W-:Y:S02]  /*6170*/  CS2R R74, SRZ ;  /* 0x00000000004a7805 */ /* 0x000fe4000001ff00 */
[----:B------:R-:W-:Y:S02]  /*6180*/  ISETP.NE.U32.OR P5, PT, R0, 0x1, !P1 ;  /* 0x000000010000780c */ /* 0x000fe40004fa5470 */
[----:B------:R-:W-:Y:S02]  /*6190*/  CS2R R72, SRZ ;  /* 0x0000000000487805 */ /* 0x000fe4000001ff00 */
[----:B------:R-:W-:Y:S02]  /*61a0*/  PLOP3.LUT P2, PT, PT, PT, UP1, 0x80, 0x8 ;  /* 0x000000000008781c */ /* 0x000fe40003f4f018 */
[----:B------:R-:W-:Y:S02]  /*61b0*/  CS2R R70, SRZ ;  /* 0x0000000000467805 */ /* 0x000fe4000001ff00 */
[----:B------:R-:W-:Y:S02]  /*61c0*/  LOP3.LUT P4, R105, R89, 0xff, RZ, 0xc0, !PT ;  /* 0x000000ff59697812 */ /* 0x000fe4000788c0ff */
[----:B------:R-:W-:Y:S02]  /*61d0*/  CS2R R68, SRZ ;  /* 0x0000000000447805 */ /* 0x000fe4000001ff00 */
[----:B------:R-:W-:Y:S02]  /*61e0*/  SEL R0, RZ, 0xffffffff, P3 ;  /* 0xffffffffff007807 */ /* 0x000fe40001800000 */
[----:B------:R-:W-:Y:S02]  /*61f0*/  CS2R R66, SRZ ;  /* 0x0000000000427805 */ /* 0x000fe4000001ff00 */
[----:B------:R-:W-:Y:S02]  /*6200*/  P2R R109, PR, RZ, 0x20 ;  /* 0x00000020ff6d7803 */ /* 0x000fe40000000000 */
[----:B------:R-:W-:Y:S02]  /*6210*/  CS2R R64, SRZ ;  /* 0x0000000000407805 */ /* 0x000fe4000001ff00 */
[----:B------:R-:W-:Y:S02]  /*6220*/  CS2R R62, SRZ ;  /* 0x00000000003e7805 */ /* 0x000fe4000001ff00 */
[----:B------:R-:W-:Y:S02]  /*6230*/  CS2R R60, SRZ ;  /* 0x00000000003c7805 */ /* 0x000fe4000001ff00 */
[----:B------:R-:W-:Y:S02]  /*6240*/  CS2R R58, SRZ ;  /* 0x00000000003a7805 */ /* 0x000fe4000001ff00 */
[----:B------:R-:W-:Y:S02]  /*6250*/  @P5 SHF.L.U32 R4, R101, 0x1f, RZ ;  /* 0x0000001f65045819 */ /* 0x000fe400000006ff */
[----:B------:R-:W-:Y:S02]  /*6260*/  CS2R R56, SRZ ;  /* 0x0000000000387805 */ /* 0x000fe4000001ff00 */
[----:B------:R-:W-:Y:S02]  /*6270*/  @P2 SEL R0, R5, R0, !P4 ;  /* 0x0000000005002207 */ /* 0x000fe40006000000 */
[----:B------:R-:W-:Y:S01]  /*6280*/  CS2R R54, SRZ ;  /* 0x0000000000367805 */ /* 0x000fe2000001ff00 */
[----:B------:R-:W1:Y:S01]  /*6290*/  @P5 SYNCS.PHASECHK.TRANS64.TRYWAIT P1, [UR48+0x90], R4 ;  /* 0x00009004ff0055a7 */ /* 0x000e620008021130 */
[----:B------:R-:W-:Y:S02]  /*62a0*/  CS2R R52, SRZ ;  /* 0x0000000000347805 */ /* 0x000fe4000001ff00 */
[----:B------:R-:W-:Y:S02]  /*62b0*/  LOP3.LUT R0, R0, 0x1, RZ, 0xc0, !PT ;  /* 0x0000000100007812 */ /* 0x000fe400078ec0ff */
[----:B------:R-:W-:Y:S01]  /*62c0*/  CS2R R50, SRZ ;  /* 0x0000000000327805 */ /* 0x000fe2000001ff00 */
[----:B------:R-:W-:Y:S01]  /*62d0*/  IMAD.MOV.U32 R49, RZ, RZ, RZ ;  /* 0x000000ffff317224 */ /* 0x000fe200078e00ff */
[----:B------:R-:W-:Y:S01]  /*62e0*/  ISETP.NE.U32.AND P2, PT, R0, 0x1, PT ;  /* 0x000000010000780c */ /* 0x000fe20003f45070 */
[----:B------:R-:W-:Y:S03]  /*62f0*/  IMAD.MOV.U32 R111, RZ, RZ, RZ ;  /* 0x000000ffff6f7224 */ /* 0x000fe600078e00ff */
[----:B------:R-:W-:Y:S01]  /*6300*/  P2R R113, PR, RZ, 0x4 ;  /* 0x00000004ff717803 */ /* 0x000fe20000000000 */
[----:B------:R3:W4:Y:S01]  /*6310*/  SYNCS.PHASECHK.TRANS64.TRYWAIT P0, [R110+URZ+0x100], R3 ;  /* 0x000100036e0075a7 */ /* 0x00072200080011ff */
[----:B-1----:R-:W-:Y:S01]  /*6320*/  @P5 SEL R112, RZ, 0x1, !P1 ;  /* 0x00000001ff705807 */ /* 0x002fe20004800000 */
[----:B---3--:R-:W-:Y:S06]  /*6330*/  @!P5 BRA `(.L_x_103) ;  /* 0x0000000000e8d947 */ /* 0x008fec0003800000 */
[----:B------:R-:W-:Y:S01]  /*6340*/  IMAD.MOV.U32 R49, RZ, RZ, RZ ;  /* 0x000000ffff317224 */ /* 0x000fe200078e00ff */
[----:B------:R-:W-:Y:S01]  /*6350*/  ISETP.NE.AND P1, PT, R112, RZ, PT ;  /* 0x000000ff7000720c */ /* 0x000fe20003f25270 */
[----:B------:R-:W-:Y:S01]  /*6360*/  BSSY B0, `(.L_x_104) ;  /* 0x0000014000007945 */ /* 0x000fe20003800000 */
[----:B------:R-:W-:Y:S02]  /*6370*/  CS2R R50, SRZ ;  /* 0x0000000000327805 */ /* 0x000fe4000001ff00 */
        /* <DEDUP_REMOVED lines=13> */
[----:B------:R-:W-:Y:S01]  /*6450*/  CS2R R78, SRZ ;  /* 0x00000000004e7805 */ /* 0x000fe2000001ff00 */
[----:B------:R-:W-:Y:S06]  /*6460*/  @P1 BRA `(.L_x_105) ;  /* 0x00000000000c1947 */ /* 0x000fec0003800000 */
[----:B------:R-:W-:Y:S04]  /*6470*/  SHF.L.U32 R5, R101, 0x1f, RZ ;  /* 0x0000001f65057819 */ /* 0x000fe800000006ff */
[----:B------:R-:W1:Y:S02]  /*6480*/  SYNCS.PHASECHK.TRANS64.TRYWAIT P1, [UR48+0x90], R5 ;  /* 0x00009005ff0075a7 */ /* 0x000e640008021130 */
[----:B-1----:R-:W-:Y:S05]  /*6490*/  @!P1 BRA `(.L_x_106) ;  /* 0x0000004400549947 */ /* 0x002fea0003800000 */
.L_x_105:
[----:B------:R-:W-:Y:S05]  /*64a0*/  BSYNC B0 ;  /* 0x0000000000007941 */ /* 0x000fea0003800000 */
.L_x_104:
[----:B------:R-:W-:Y:S01]  /*64b0*/  ISETP.NE.AND P1, PT, R113, RZ, PT ;  /* 0x000000ff7100720c */ /* 0x000fe20003f25270 */
[----:B------:R-:W-:Y:S11]  /*64c0*/  HFMA2 R111, -RZ, RZ, 0, 5.9604644775390625e-08 ;  /* 0x00000001ff6f7431 */ /* 0x000ff600000001ff */
[----:B------:R-:W-:Y:S01]  /*64d0*/  @!UPT UIADD3 URZ, UPT, UPT, URZ, URZ, URZ ;  /* 0x000000fffffff290 */ /* 0x000fe2000fffe0ff */
[----:B------:R3:W1:Y:S04]  /*64e0*/  @P1 LDS R80, [R106+0xe00] ;  /* 0x000e00006a501984 */ /* 0x0006680000000800 */
[----:B------:R3:W1:Y:S04]  /*64f0*/  @P1 LDS R49, [R97+UR48+0x200] ;  /* 0x0002003061311984 */ /* 0x0006680008000800 */
[----:B------:R3:W1:Y:S04]  /*6500*/  @P1 LDS R50, [R108+0x200] ;  /* 0x000200006c321984 */ /* 0x0006680000000800 */
[----:B------:R3:W1:Y:S04]  /*6510*/  @P1 LDS R51, [R95] ;  /* 0x000000005f331984 */ /* 0x0006680000000800 */
[----:B------:R3:W1:Y:S04]  /*6520*/  @P1 LDS R52, [R106] ;  /* 0x000000006a341984 */ /* 0x0006680000000800 */
[----:B------:R3:W1:Y:S04]  /*6530*/  @P1 LDS R53, [R97+UR48+0x400] ;  /* 0x0004003061351984 */ /* 0x0006680008000800 */
[----:B------:R3:W1:Y:S04]  /*6540*/  @P1 LDS R54, [R108+0x400] ;  /* 0x000400006c361984 */ /* 0x0006680000000800 */
[----:B------:R3:W1:Y:S04]  /*6550*/  @P1 LDS R55, [R95+0x200] ;  /* 0x000200005f371984 */ /* 0x0006680000000800 */
[----:B------:R3:W1:Y:S04]  /*6560*/  @P1 LDS R56, [R106+0x200] ;  /* 0x000200006a381984 */ /* 0x0006680000000800 */
        /* <DEDUP_REMOVED lines=22> */
[----:B------:R3:W1:Y:S02]  /*66d0*/  @P1 LDS R79, [R95+0xe00] ;  /* 0x000e00005f4f1984 */ /* 0x0006640000000800 */
.L_x_103:
[----:B------:R-:W-:Y:S05]  /*66e0*/  BSYNC B1 ;  /* 0x0000000000017941 */ /* 0x000fea0003800000 */
.L_x_102:
[----:B-1----:R-:W-:Y:S04]  /*66f0*/  SHF.R.U32.HI R5, RZ, 0x15, R47 ;  /* 0x00000015ff057819 */ /* 0x002fe8000001162f */
[----:B------:R-:W-:Y:S01]  /*6700*/  LOP3.LUT P1, RZ, R5, 0x3, R94, 0x48, !PT ;  /* 0x0000000305ff7812 */ /* 0x000fe2000782485e */
[----:B------:R-:W-:Y:S01]  /*6710*/  @!UPT UIADD3 URZ, UPT, UPT, URZ, URZ, URZ ;  /* 0x000000fffffff290 */ /* 0x000fe2000fffe0ff */
[----:B----4-:R-:W-:Y:S11]  /*6720*/  @P0 BRA `(.L_x_107) ;  /* 0x0000000000080947 */ /* 0x010ff60003800000 */
[----:B------:R-:W1:Y:S02]  /*6730*/  SYNCS.PHASECHK.TRANS64.TRYWAIT P0, [R110+URZ+0x100], R3 ;  /* 0x000100036e0075a7 */ /* 0x000e6400080011ff */
[----:B-1----:R-:W-:Y:S05]  /*6740*/  @!P0 BRA `(.L_x_108) ;  /* 0x0000004000c08947 */ /* 0x002fea0003800000 */
.L_x_107:
[----:B------:R-:W-:Y:S05]  /*6750*/  @!P1 BRA `(.L_x_109) ;  /* 0x0000000000409947 */ /* 0x000fea0003800000 */
[----:B------:R-:W4:Y:S01]  /*6760*/  LDCU.64 UR8, c[0x4][0x70] ;  /* 0x01000e00ff0877ac */ /* 0x000f220008000a00 */
[----:B------:R-:W-:Y:S01]  /*6770*/  MOV R15, 0x0 ;  /* 0x00000000000f7802 */ /* 0x000fe20000000f00 */
[----:B------:R-:W-:Y:S02]  /*6780*/  HFMA2 R12, -RZ, RZ, 0, 5.9604644775390625e-08 ;  /* 0x00000001ff0c7431 */ /* 0x000fe400000001ff */
[----:B------:R-:W-:Y:S02]  /*6790*/  IMAD.MOV.U32 R8, RZ, RZ, 0x192 ;  /* 0x00000192ff087424 */ /* 0x000fe400078e00ff */
[----:B------:R-:W-:Y:S01]  /*67a0*/  IMAD.MOV.U32 R13, RZ, RZ, RZ ;  /* 0x000000ffff0d7224 */ /* 0x000fe200078e00ff */
[----:B------:R-:W5:Y:S01]  /*67b0*/  LDCU.64 UR6, c[0x4][0x78] ;  /* 0x01000f00ff0677ac */ /* 0x000f620008000a00 */
[----:B------:R-:W1:Y:S01]  /*67c0*/  LDC.64 R14, c[0x4][R15] ;  /* 0x010000000f0e7b82 */ /* 0x000e620000000a00 */
[----:B------:R-:W2:Y:S01]  /*67d0*/  LDCU.64 UR4, c[0x4][0x10] ;  /* 0x01000200ff0477ac */ /* 0x000ea20008000a00 */
[----:B----4-:R-:W-:Y:S01]  /*67e0*/  MOV R5, UR9 ;  /* 0x0000000900057c02 */ /* 0x010fe20008000f00 */
[----:B------:R-:W-:Y:S01]  /*67f0*/  IMAD.U32 R4, RZ, RZ, UR8 ;  /* 0x00000008ff047e24 */ /* 0x000fe2000f8e00ff */
[----:B-----5:R-:W-:Y:S01]  /*6800*/  MOV R7, UR7 ;  /* 0x0000000700077c02 */ /* 0x020fe20008000f00 */
[----:B------:R-:W-:Y:S01]  /*6810*/  IMAD.U32 R6, RZ, RZ, UR6 ;  /* 0x00000006ff067e24 */ /* 0x000fe2000f8e00ff */
[----:B--2---:R-:W-:Y:S01]  /*6820*/  MOV R11, UR5 ;  /* 0x00000005000b7c02 */ /* 0x004fe20008000f00 */
[----:B------:R-:W-:Y:S02]  /*6830*/  IMAD.U32 R10, RZ, RZ, UR4 ;  /* 0x00000004ff0a7e24 */ /* 0x000fe4000f8e00ff */
[----:B------:R-:W-:Y:S07]  /*6840*/  LEPC R20, `(.L_x_109) ;  /* 0x000000001014794e */ /* 0x000fee0000000000 */
[----:B-1-3--:R-:W-:Y:S05]  /*6850*/  CALL.ABS.NOINC R14 ;  /* 0x000000000e007343 */ /* 0x00afea0003c00000 */
.L_x_109:
[----:B------:R-:W-:Y:S05]  /*6860*/  WARPSYNC.ALL ;  /* 0x0000000000007948 */ /* 0x000fea0003800000 */
[----:B------:R-:W-:Y:S01]  /*6870*/  R2UR UR4, R47 ;  /* 0x000000002f0472ca */ /* 0x000fe200000e0000 */
[----:B------:R-:W-:Y:S01]  /*6880*/  BSSY.RECONVERGENT B0, `(.L_x_110) ;  /* 0x0000083000007945 */ /* 0x000fe20003800200 */
[----:B------:R-:W-:Y:S11]  /*6890*/  ISETP.NE.AND P0, PT, R103, RZ, PT ;  /* 0x000000ff6700720c */ /* 0x000ff60003f05270 */
[----:B------:R-:W2:Y:S02]  /*68a0*/  LDTM.x32 R4, tmem[UR4] ;  /* 0x00000004000479ee */ /* 0x000ea400082c0000 */
[C---:B--2---:R-:W-:Y:S02]  /*68b0*/  IMAD R4, R46.reuse, R4, RZ ;  /* 0x000000042e047224 */ /* 0x044fe400078e02ff */
[----:B------:R-:W-:Y:S02]  /*68c0*/  IMAD R5, R46, R5, RZ ;  /* 0x000000052e057224 */ /* 0x000fe400078e02ff */
[-C--:B------:R-:W-:Y:S02]  /*68d0*/  IMAD R4, R49, R48.reuse, R4 ;  /* 0x0000003031047224 */ /* 0x080fe400078e0204 */
[----:B------:R-:W-:Y:S02]  /*68e0*/  IMAD R5, R50, R48, R5 ;  /* 0x0000003032057224 */ /* 0x000fe400078e0205 */
[C---:B------:R-:W-:Y:S01]  /*68f0*/  IMAD R6, R46.reuse, R6, RZ ;  /* 0x000000062e067224 */ /* 0x040fe200078e02ff */
[----:B------:R2:W-:Y:S01]  /*6900*/  STS [R97+UR48+0x200], R4 ;  /* 0x0002000461007988 */ /* 0x0005e20008000830 */
[----:B------:R-:W-:Y:S02]  /*6910*/  IMAD R7, R46, R7, RZ ;  /* 0x000000072e077224 */ /* 0x000fe400078e02ff */
[-C--:B------:R-:W-:Y:S01]  /*6920*/  IMAD R6, R51, R48.reuse, R6 ;  /* 0x0000003033067224 */ /* 0x080fe200078e0206 */
[----:B------:R2:W-:Y:S01]  /*6930*/  STS [R108+0x200], R5 ;  /* 0x000200056c007388 */ /* 0x0005e20000000800 */
[----:B------:R-:W-:Y:S02]  /*6940*/  IMAD R7, R52, R48, R7 ;  /* 0x0000003034077224 */ /* 0x000fe400078e0207 */
[C---:B------:R-:W-:Y:S01]  /*6950*/  IMAD R8, R46.reuse, R8, RZ ;  /* 0x000000082e087224 */ /* 0x040fe200078e02ff */
[----:B------:R2:W-:Y:S01]  /*6960*/  STS [R95], R6 ;  /* 0x000000065f007388 */ /* 0x0005e20000000800 */
[----:B------:R-:W-:Y:S02]  /*6970*/  IMAD R9, R46, R9, RZ ;  /* 0x000000092e097224 */ /* 0x000fe400078e02ff */
[-C--:B------:R-:W-:Y:S01]  /*6980*/  IMAD R8, R53, R48.reuse, R8 ;  /* 0x0000003035087224 */ /* 0x080fe200078e0208 */
[----:B------:R2:W-:Y:S01]  /*6990*/  STS [R106], R7 ;  /* 0x000000076a007388 */ /* 0x0005e20000000800 */
        /* <DEDUP_REMOVED lines=8> */
[----:B------:R2:W-:Y:S01]  /*6a20*/  STS [R95+0x200], R10 ;  /* 0x0002000a5f007388 */ /* 0x0005e20000000800 */
[----:B------:R-:W-:Y:S02]  /*6a30*/  IMAD R13, R46, R13, RZ ;  /* 0x0000000d2e0d7224 */ /* 0x000fe400078e02ff */
[-C--:B------:R-:W-:Y:S01]  /*6a40*/  IMAD R12, R57, R48.reuse, R12 ;  /* 0x00000030390c7224 */ /* 0x080fe200078e020c */
[----:B------:R2:W-:Y:S01]  /*6a50*/  STS [R106+0x200], R11 ;  /* 0x0002000b6a007388 */ /* 0x0005e20000000800 */
        /* <DEDUP_REMOVED lines=66> */
[----:B------:R-:W-:Y:S03]  /*6e80*/  IMAD R35, R80, R48, R35 ;  /* 0x0000003050237224 */ /* 0x000fe600078e0223 */
[----:B------:R2:W-:Y:S04]  /*6e90*/  STS [R95+0xe00], R34 ;  /* 0x000e00225f007388 */ /* 0x0005e80000000800 */
[----:B------:R2:W-:Y:S01]  /*6ea0*/  STS [R106+0xe00], R35 ;  /* 0x000e00236a007388 */ /* 0x0005e20000000800 */
[----:B------:R-:W-:Y:S01]  /*6eb0*/  @!PT LDS RZ, [RZ] ;  /* 0x00000000fffff984 */ /* 0x000fe20000000800 */
[----:B------:R-:W-:Y:S01]  /*6ec0*/  @!PT LDS RZ, [RZ] ;  /* 0x00000000fffff984 */ /* 0x000fe20000000800 */
[----:B------:R-:W-:Y:S01]  /*6ed0*/  @!PT LDS RZ, [RZ] ;  /* 0x00000000fffff984 */ /* 0x000fe20000000800 */
[----:B------:R-:W-:Y:S01]  /*6ee0*/  @!PT LDS RZ, [RZ] ;  /* 0x00000000fffff984 */ /* 0x000fe20000000800 */
[----:B------:R4:W-:Y:S06]  /*6ef0*/  MEMBAR.ALL.CTA ;  /* 0x0000000000007992 */ /* 0x0009ec0000008000 */
[----:B----4-:R-:W4:Y:S02]  /*6f00*/  FENCE.VIEW.ASYNC.S ;  /* 0x00000000000073c6 */ /* 0x010f240000000000 */
[----:B----4-:R-:W-:Y:S06]  /*6f10*/  BAR.SYNC.DEFER_BLOCKING 0x1, 0x80 ;  /* 0x0042000000007b1d */ /* 0x010fec0000010000 */
[----:B------:R-:W-:Y:S05]  /*6f20*/  @P0 BRA `(.L_x_111) ;  /* 0x0000000000600947 */ /* 0x000fea0003800000 */
[----:B------:R-:W-:Y:S02]  /*6f30*/  UIADD3 UR4, UPT, UPT, UR48, 0x200, URZ ;  /* 0x0000020030047890 */ /* 0x000fe4000fffe0ff */
[----:B------:R-:W-:Y:S01]  /*6f40*/  UIADD3 UR16, UP0, UPT, UR52, 0x880, URZ ;  /* 0x0000088034107890 */ /* 0x000fe2000ff1e0ff */
[----:B------:R-:W-:Y:S01]  /*6f50*/  UMOV UR43, UR36 ;  /* 0x00000024002b7c82 */ /* 0x000fe20008000000 */
[----:B------:R-:W-:Y:S02]  /*6f60*/  UIADD3 UR13, UPT, UPT, UR41, 0x20, URZ ;  /* 0x00000020290d7890 */ /* 0x000fe4000fffe0ff */
[----:B------:R-:W-:Y:S01]  /*6f70*/  MOV R96, UR4 ;  /* 0x0000000400607c02 */ /* 0x000fe20008000f00 */
[----:B------:R-:W-:Y:S02]  /*6f80*/  UIADD3.X UR17, UPT, UPT, URZ, UR53, URZ, UP0, !UPT ;  /* 0x00000035ff117290 */ /* 0x000fe400087fe4ff */
[----:B------:R-:W-:Y:S01]  /*6f90*/  UIADD3 UR12, UPT, UPT, UR48, 0x1200, URZ ;  /* 0x00001200300c7890 */ /* 0x000fe2000fffe0ff */
[----:B------:R-:W-:Y:S01]  /*6fa0*/  R2UR UR40, R96 ;  /* 0x00000000602872ca */ /* 0x000fe200000e0000 */
[----:B------:R-:W-:Y:S01]  /*6fb0*/  UMOV UR14, UR42 ;  /* 0x0000002a000e7c82 */ /* 0x000fe20008000000 */
[----:B------:R-:W-:Y:S01]  /*6fc0*/  UMOV UR15, UR36 ;  /* 0x00000024000f7c82 */ /* 0x000fe20008000000 */
[----:B------:R-:W-:Y:S02]  /*6fd0*/  UIADD3 UR9, UPT, UPT, UR41, 0x40, URZ ;  /* 0x0000004029097890 */ /* 0x000fe4000fffe0ff */
[----:B------:R-:W-:Y:S01]  /*6fe0*/  UIADD3 UR8, UPT, UPT, UR48, 0x2200, URZ ;  /* 0x0000220030087890 */ /* 0x000fe2000fffe0ff */
[----:B------:R-:W-:Y:S01]  /*6ff0*/  UMOV UR10, UR42 ;  /* 0x0000002a000a7c82 */ /* 0x000fe20008000000 */
[----:B------:R-:W-:Y:S01]  /*7000*/  UMOV UR11, UR36 ;  /* 0x00000024000b7c82 */ /* 0x000fe20008000000 */
[----:B------:R-:W-:Y:S02]  /*7010*/  UIADD3 UR5, UPT, UPT, UR41, 0x60, URZ ;  /* 0x0000006029057890 */ /* 0x000fe4000fffe0ff */
[----:B------:R-:W-:Y:S03]  /*7020*/  UIADD3 UR4, UPT, UPT, UR48, 0x3200, URZ ;  /* 0x0000320030047890 */ /* 0x000fe6000fffe0ff */
[----:B------:R4:W-:Y:S01]  /*7030*/  UTMASTG.3D [UR40], [UR16] ;  /* 0x00000028100073b5 */ /* 0x0009e20008010000 */
[----:B------:R-:W-:Y:S01]  /*7040*/  UMOV UR6, UR42 ;  /* 0x0000002a00067c82 */ /* 0x000fe20008000000 */
[----:B------:R-:W-:Y:S01]  /*7050*/  UMOV UR7, UR36 ;  /* 0x0000002400077c82 */ /* 0x000fe20008000000 */
[----:B------:R4:W-:Y:S01]  /*7060*/  UTMASTG.3D [UR12], [UR16] ;  /* 0x0000000c100073b5 */ /* 0x0009e20008010000 */
[----:B------:R4:W-:Y:S02]  /*7070*/  UTMASTG.3D [UR8], [UR16] ;  /* 0x00000008100073b5 */ /* 0x0009e40008010000 */
[----:B------:R4:W-:Y:S01]  /*7080*/  UTMASTG.3D [UR4], [UR16] ;  /* 0x00000004100073b5 */ /* 0x0009e20008010000 */
[----:B------:R0:W-:Y:S01]  /*7090*/  UTMACMDFLUSH ;  /* 0x00000000000079b7 */ /* 0x0001e20000000000 */
[----:B----4-:R-:W-:Y:S04]  /*70a0*/  DEPBAR.LE SB0, 0x1 ;  /* 0x000080400000791a */ /* 0x010fe80000000000 */
.L_x_111:
[----:B------:R-:W-:Y:S05]  /*70b0*/  BSYNC.RECONVERGENT B0 ;  /* 0x0000000000007941 */ /* 0x000fea0003800200 */
.L_x_110:
[----:B------:R-:W-:Y:S01]  /*70c0*/  BAR.SYNC.DEFER_BLOCKING 0x1, 0x80 ;  /* 0x0042000000007b1d */ /* 0x000fe20000010000 */
[----:B------:R-:W-:Y:S01]  /*70d0*/  ISETP.NE.AND P1, PT, R109, RZ, PT ;  /* 0x000000ff6d00720c */ /* 0x000fe20003f25270 */
[----:B------:R-:W-:Y:S01]  /*70e0*/  UISETP.NE.AND UP0, UPT, UR49, URZ, UPT ;  /* 0x000000ff3100728c */ /* 0x000fe2000bf05270 */
[----:B-1----:R-:W-:Y:S11]  /*70f0*/  LEA R3, R111, UR48, 0x3 ;  /* 0x000000306f037c11 */ /* 0x002ff6000f8e18ff */
[----:B--2---:R-:W-:Y:S01]  /*7100*/  @P1 SHF.L.U32 R4, R101, 0x1f, RZ ;  /* 0x0000001f65041819 */ /* 0x004fe200000006ff */
[----:B------:R-:W-:Y:S06]  /*7110*/  BRA.U !UP0, `(.L_x_112) ;  /* 0x0000000108247547 */ /* 0x000fec000b800000 */
[----:B------:R-:W-:Y:S01]  /*7120*/  IMAD.U32 R5, RZ, RZ, UR51 ;  /* 0x00000033ff057e24 */ /* 0x000fe2000f8e00ff */
[----:B------:R-:W-:Y:S01]  /*7130*/  MOV R0, UR37 ;  /* 0x0000002500007c02 */ /* 0x000fe20008000f00 */
[----:B------:R-:W-:Y:S03]  /*7140*/  UIADD3 UR51, UPT, UPT, UR51, 0x1, URZ ;  /* 0x0000000133337890 */ /* 0x000fe6000fffe0ff */
[----:B------:R-:W-:Y:S01]  /*7150*/  @P1 LEA R5, R5, UR48, 0x3 ;  /* 0x0000003005051c11 */ /* 0x000fe2000f8e18ff */
[----:B------:R-:W-:Y:S04]  /*7160*/  UISETP.NE.AND UP0, UPT, UR51, 0x4, UPT ;  /* 0x000000043300788c */ /* 0x000fe8000bf05270 */
[----:B------:R-:W-:Y:S01]  /*7170*/  @P1 VIADD R5, R5, 0xb0 ;  /* 0x000000b005051836 */ /* 0x000fe20000000000 */
[----:B------:R-:W-:Y:S04]  /*7180*/  USEL UR51, UR51, URZ, UP0 ;  /* 0x000000ff33337287 */ /* 0x000fe80008000000 */
[----:B------:R-:W-:Y:S04]  /*7190*/  @P1 PRMT R0, R0, 0x654, R5 ;  /* 0x0000065400001816 */ /* 0x000fe80000000005 */
[----:B------:R1:W-:Y:S04]  /*71a0*/  @P1 SYNCS.ARRIVE.TRANS64.RED.A1T0 RZ, [R0+URZ], RZ ;  /* 0x000000ff00ff19a7 */ /* 0x0003e800081004ff */
.L_x_112:
[----:B------:R-:W2:Y:S01]  /*71b0*/  @P1 SYNCS.PHASECHK.TRANS64.TRYWAIT P0, [R3+URZ+0x90], R4 ;  /* 0x00009004030015a7 */ /* 0x000ea200080011ff */
[----:B------:R-:W-:Y:S01]  /*71c0*/  BSSY B1, `(.L_x_113) ;  /* 0x0000033000017945 */ /* 0x000fe20003800000 */
[----:B--2---:R-:W-:Y:S03]  /*71d0*/  @P1 SEL R112, RZ, 0x1, !P0 ;  /* 0x00000001ff701807 */ /* 0x004fe60004000000 */
[----:B------:R-:W-:Y:S05]  /*71e0*/  @!P1 BRA `(.L_x_114) ;  /* 0x0000000000c09947 */ /* 0x000fea0003800000 */
[----:B------:R-:W-:Y:S01]  /*71f0*/  ISETP.NE.AND P0, PT, R112, RZ, PT ;  /* 0x000000ff7000720c */ /* 0x000fe20003f05270 */
[----:B------:R-:W-:Y:S01]  /*7200*/  BSSY B0, `(.L_x_115) ;  /* 0x0000009000007945 */ /* 0x000fe20003800000 */
[----:B------:R-:W-:Y:S11]  /*7210*/  ISETP.NE.AND P1, PT, R113, RZ, PT ;  /* 0x000000ff7100720c */ /* 0x000ff60003f25270 */
[----:B------:R-:W-:Y:S02]  /*7220*/  @!UPT UIADD3 URZ, UPT, UPT, URZ, URZ, URZ ;  /* 0x000000fffffff290 */ /* 0x000fe4000fffe0ff */
[C---:B------:R-:W-:Y:S02]  /*7230*/  @P1 IMAD R5, R111.reuse, 0x4000, R91 ;  /* 0x000040006f051824 */ /* 0x040fe400078e025b */
[----:B------:R-:W-:Y:S01]  /*7240*/  @P1 IMAD R4, R111, 0x4000, R108 ;  /* 0x000040006f041824 */ /* 0x000fe200078e026c */
[----:B------:R-:W-:Y:S06]  /*7250*/  @P0 BRA `(.L_x_116) ;  /* 0x00000000000c0947 */ /* 0x000fec0003800000 */
[----:B-1----:R-:W-:Y:S04]  /*7260*/  SHF.L.U32 R0, R101, 0x1f, RZ ;  /* 0x0000001f65007819 */ /* 0x002fe800000006ff */
[----:B------:R-:W1:Y:S02]  /*7270*/  SYNCS.PHASECHK.TRANS64.TRYWAIT P0, [R3+URZ+0x90], R0 ;  /* 0x00009000030075a7 */ /* 0x000e6400080011ff */
[----:B-1----:R-:W-:Y:S05]  /*7280*/  @!P0 BRA `(.L_x_117) ;  /* 0x0000003800048947 */ /* 0x002fea0003800000 */
.L_x_116:
[----:B------:R-:W-:Y:S05]  /*7290*/  BSYNC B0 ;  /* 0x0000000000007941 */ /* 0x000fea0003800000 */
.L_x_115:
[----:B------:R-:W-:Y:S11]  /*72a0*/  ISETP.NE.AND P0, PT, R113, RZ, PT ;  /* 0x000000ff7100720c */ /* 0x000ff60003f05270 */
[----:B------:R-:W-:Y:S02]  /*72b0*/  @!UPT UIADD3 URZ, UPT, UPT, URZ, URZ, URZ ;  /* 0x000000fffffff290 */ /* 0x000fe4000fffe0ff */
[----:B------:R2:W4:Y:S01]  /*72c0*/  @P0 LDS R49, [R5+0x200] ;  /* 0x0002000005310984 */ /* 0x0005220000000800 */
[C---:B-1----:R-:W-:Y:S01]  /*72d0*/  @P0 IMAD R0, R111.reuse, 0x4000, R95 ;  /* 0x000040006f000824 */ /* 0x042fe200078e025f */
[C---:B------:R-:W-:Y:S01]  /*72e0*/  @P0 LEA R3, R111.reuse, R106, 0xe ;  /* 0x0000006a6f030211 */ /* 0x040fe200078e70ff */
[----:B------:R-:W-:Y:S01]  /*72f0*/  VIADD R111, R111, 0x1 ;  /* 0x000000016f6f7836 */ /* 0x000fe20000000000 */
[----:B------:R2:W1:Y:S04]  /*7300*/  @P0 LDS R53, [R5+0x400] ;  /* 0x0004000005350984 */ /* 0x0004680000000800 */
        /* <DEDUP_REMOVED lines=14> */
[----:B------:R2:W1:Y:S04]  /*73f0*/  @P0 LDS R51, [R0] ;  /* 0x0000000000330984 */ /* 0x0004680000000800 */
        /* <DEDUP_REMOVED lines=14> */
[----:B----4-:R2:W1:Y:S02]  /*74e0*/  @P0 LDS R80, [R3+0xe00] ;  /* 0x000e000003500984 */ /* 0x0104640000000800 */
.L_x_114:
[----:B------:R-:W-:Y:S05]  /*74f0*/  BSYNC B1 ;  /* 0x0000000000017941 */ /* 0x000fea0003800000 */
.L_x_113:
[----:B--2---:R-:W-:Y:S05]  /*7500*/  VIADD R3, R47, 0x20 ;  /* 0x000000202f037836 */ /* 0x004fea0000000000 */
[----:B------:R-:W-:Y:S04]  /*7510*/  SHF.R.U32.HI R3, RZ, 0x15, R3 ;  /* 0x00000015ff037819 */ /* 0x000fe80000011603 */
[----:B------:R-:W-:Y:S11]  /*7520*/  LOP3.LUT P0, RZ, R3, 0x3, R94, 0x48, !PT ;  /* 0x0000000303ff7812 */ /* 0x000ff6000780485e */
[----:B------:R-:W-:Y:S02]  /*7530*/  @!UPT UIADD3 URZ, UPT, UPT, URZ, URZ, URZ ;  /* 0x000000fffffff290 */ /* 0x000fe4000fffe0ff */
[----:B------:R-:W-:Y:S05]  /*7540*/  @!P0 BRA `(.L_x_118) ;  /* 0x0000000000408947 */ /* 0x000fea0003800000 */
[----:B------:R-:W2:Y:S01]  /*7550*/  LDCU.64 UR8, c[0x4][0x70] ;  /* 0x01000e00ff0877ac */ /* 0x000ea20008000a00 */
[----:B------:R-:W-:Y:S01]  /*7560*/  MOV R15, 0x0 ;  /* 0x00000000000f7802 */ /* 0x000fe20000000f00 */
[----:B------:R-:W-:Y:S02]  /*7570*/  HFMA2 R12, -RZ, RZ, 0, 5.9604644775390625e-08 ;  /* 0x00000001ff0c7431 */ /* 0x000fe400000001ff */
[----:B------:R-:W-:Y:S02]  /*7580*/  IMAD.MOV.U32 R8, RZ, RZ, 0x192 ;  /* 0x00000192ff087424 */ /* 0x000fe400078e00ff */
[----:B------:R-:W-:Y:S01]  /*7590*/  IMAD.MOV.U32 R13, RZ, RZ, RZ ;  /* 0x000000ffff0d7224 */ /* 0x000fe200078e00ff */
[----:B------:R-:W4:Y:S01]  /*75a0*/  LDCU.64 UR6, c[0x4][0x78] ;  /* 0x01000f00ff0677ac */ /* 0x000f220008000a00 */
[----:B------:R-:W1:Y:S01]  /*75b0*/  LDC.64 R14, c[0x4][R15] ;  /* 0x010000000f0e7b82 */ /* 0x000e620000000a00 */
[----:B------:R-:W5:Y:S01]  /*75c0*/  LDCU.64 UR4, c[0x4][0x10] ;  /* 0x01000200ff0477ac */ /* 0x000f620008000a00 */
[----:B--2---:R-:W-:Y:S01]  /*75d0*/  MOV R5, UR9 ;  /* 0x0000000900057c02 */ /* 0x004fe20008000f00 */
[----:B------:R-:W-:Y:S01]  /*75e0*/  IMAD.U32 R4, RZ, RZ, UR8 ;  /* 0x00000008ff047e24 */ /* 0x000fe2000f8e00ff */
[----:B----4-:R-:W-:Y:S01]  /*75f0*/  MOV R7, UR7 ;  /* 0x0000000700077c02 */ /* 0x010fe20008000f00 */
[----:B------:R-:W-:Y:S01]  /*7600*/  IMAD.U32 R6, RZ, RZ, UR6 ;  /* 0x00000006ff067e24 */ /* 0x000fe2000f8e00ff */
[----:B-----5:R-:W-:Y:S01]  /*7610*/  MOV R11, UR5 ;  /* 0x00000005000b7c02 */ /* 0x020fe20008000f00 */
[----:B------:R-:W-:Y:S02]  /*7620*/  IMAD.U32 R10, RZ, RZ, UR4 ;  /* 0x00000004ff0a7e24 */ /* 0x000fe4000f8e00ff */
[----:B------:R-:W-:Y:S07]  /*7630*/  LEPC R20, `(.L_x_118) ;  /* 0x000000001014794e */ /* 0x000fee0000000000 */
[----:B-1-3--:R-:W-:Y:S05]  /*7640*/  CALL.ABS.NOINC R14 ;  /* 0x000000000e007343 */ /* 0x00afea0003c00000 */
.L_x_118:
[----:B------:R-:W-:Y:S05]  /*7650*/  WARPSYNC.ALL ;  /* 0x0000000000007948 */ /* 0x000fea0003800000 */
[----:B------:R-:W-:Y:S01]  /*7660*/  R2UR UR4, R47 ;  /* 0x000000002f0472ca */ /* 0x000fe200000e0000 */
[----:B------:R-:W-:Y:S01]  /*7670*/  BSSY.RECONVERGENT B0, `(.L_x_119) ;  /* 0x000008b000007945 */ /* 0x000fe20003800200 */
[----:B------:R-:W-:Y:S02]  /*7680*/  ISETP.NE.AND P6, PT, R109, RZ, PT ;  /* 0x000000ff6d00720c */ /* 0x000fe40003fc5270 */
[----:B------:R-:W-:Y:S02]  /*7690*/  ISETP.NE.AND P0, PT, R103, RZ, PT ;  /* 0x000000ff6700720c */ /* 0x000fe40003f05270 */
[----:B------:R-:W-:Y:S02]  /*76a0*/  MOV R3, UR51 ;  /* 0x0000003300037c02 */ /* 0x000fe40008000f00 */
[----:B-1----:R-:W-:Y:S05]  /*76b0*/  MOV R0, UR37 ;  /* 0x0000002500007c02 */ /* 0x002fea0008000f00 */
[----:B------:R-:W1:Y:S02]  /*76c0*/  LDTM.x32 R4, tmem[UR4+0x20] ;  /* 0x00002004000479ee */ /* 0x000e6400082c0000 */
[----:B------:R-:W-:Y:S02]  /*76d0*/  @P6 LEA R3, R3, UR48, 0x3 ;  /* 0x0000003003036c11 */ /* 0x000fe4000f8e18ff */
[----:B------:R-:W-:Y:S02]  /*76e0*/  @P6 SHF.L.U32 R114, R101, 0x1f, RZ ;  /* 0x0000001f65726819 */ /* 0x000fe400000006ff */
[----:B------:R-:W-:Y:S04]  /*76f0*/  @P6 IADD3 R3, PT, PT, R3, 0xb0, RZ ;  /* 0x000000b003036810 */ /* 0x000fe80007ffe0ff */
[----:B------:R-:W-:Y:S02]  /*7700*/  @P6 PRMT R0, R0, 0x654, R3 ;  /* 0x0000065400006816 */ /* 0x000fe40000000003 */
[----:B------:R-:W-:Y:S01]  /*7710*/  LEA R3, R111, UR48, 0x3 ;  /* 0x000000306f037c11 */ /* 0x000fe2000f8e18ff */
[C---:B-1----:R-:W-:Y:S02]  /*7720*/  IMAD R4, R46.reuse, R4, RZ ;  /* 0x000000042e047224 */ /* 0x042fe400078e02ff */
        /* <DEDUP_REMOVED lines=100> */
[----:B--2---:R-:W2:Y:S02]  /*7d70*/  FENCE.VIEW.ASYNC.S ;  /* 0x00000000000073c6 */ /* 0x004ea40000000000 */
[----:B--2---:R-:W-:Y:S06]  /*7d80*/  BAR.SYNC.DEFER_BLOCKING 0x1, 0x80 ;  /* 0x0042000000007b1d */ /* 0x004fec0000010000 */
[----:B------:R-:W-:Y:S05]  /*7d90*/  @P0 BRA `(.L_x_120) ;  /* 0x0000000000600947 */ /* 0x000fea0003800000 */
[----:B------:R-:W-:Y:S02]  /*7da0*/  UIADD3 UR20, UP0, UPT, UR52, 0x880, URZ ;  /* 0x0000088034147890 */ /* 0x000fe4000ff1e0ff */
[----:B------:R-:W-:Y:S02]  /*7db0*/  UIADD3 UR14, UPT, UPT, UR42, 0x20, URZ ;  /* 0x000000202a0e7890 */ /* 0x000fe4000fffe0ff */
[----:B------:R-:W-:Y:S02]  /*7dc0*/  UIADD3 UR12, UPT, UPT, UR48, 0x4200, URZ ;  /* 0x00004200300c7890 */ /* 0x000fe4000fffe0ff */
[----:B------:R-:W-:Y:S01]  /*7dd0*/  UIADD3.X UR21, UPT, UPT, URZ, UR53, URZ, UP0, !UPT ;  /* 0x00000035ff157290 */ /* 0x000fe200087fe4ff */
[----:B------:R-:W-:Y:S01]  /*7de0*/  UMOV UR13, UR41 ;  /* 0x00000029000d7c82 */ /* 0x000fe20008000000 */
[----:B------:R-:W-:Y:S01]  /*7df0*/  UMOV UR15, UR36 ;  /* 0x00000024000f7c82 */ /* 0x000fe20008000000 */
[----:B------:R-:W-:Y:S02]  /*7e00*/  UIADD3 UR17, UPT, UPT, UR41, 0x20, URZ ;  /* 0x0000002029117890 */ /* 0x000fe4000fffe0ff */
[----:B------:R-:W-:Y:S01]  /*7e10*/  UIADD3 UR16, UPT, UPT, UR48, 0x5200, URZ ;  /* 0x0000520030107890 */ /* 0x000fe2000fffe0ff */
[----:B------:R-:W-:Y:S03]  /*7e20*/  UMOV UR19, UR36 ;  /* 0x0000002400137c82 */ /* 0x000fe60008000000 */
[----:B------:R2:W-:Y:S01]  /*7e30*/  UTMASTG.3D [UR12], [UR20] ;  /* 0x0000000c140073b5 */ /* 0x0005e20008010000 */
[----:B------:R-:W-:Y:S01]  /*7e40*/  UMOV UR18, UR14 ;  /* 0x0000000e00127c82 */ /* 0x000fe20008000000 */
[----:B------:R-:W-:Y:S02]  /*7e50*/  UIADD3 UR9, UPT, UPT, UR41, 0x40, URZ ;  /* 0x0000004029097890 */ /* 0x000fe4000fffe0ff */
[----:B------:R-:W-:Y:S01]  /*7e60*/  UIADD3 UR8, UPT, UPT, UR48, 0x6200, URZ ;  /* 0x0000620030087890 */ /* 0x000fe2000fffe0ff */
[----:B------:R-:W-:Y:S01]  /*7e70*/  UMOV UR11, UR36 ;  /* 0x00000024000b7c82 */ /* 0x000fe20008000000 */
[----:B------:R-:W-:Y:S01]  /*7e80*/  UMOV UR10, UR14 ;  /* 0x0000000e000a7c82 */ /* 0x000fe20008000000 */
[----:B------:R2:W-:Y:S01]  /*7e90*/  UTMASTG.3D [UR16], [UR20] ;  /* 0x00000010140073b5 */ /* 0x0005e20008010000 */
[----:B------:R-:W-:Y:S02]  /*7ea0*/  UIADD3 UR5, UPT, UPT, UR41, 0x60, URZ ;  /* 0x0000006029057890 */ /* 0x000fe4000fffe0ff */
[----:B------:R-:W-:Y:S01]  /*7eb0*/  UIADD3 UR4, UPT, UPT, UR48, 0x7200, URZ ;  /* 0x0000720030047890 */ /* 0x000fe2000fffe0ff */
[----:B------:R-:W-:Y:S01]  /*7ec0*/  UMOV UR7, UR36 ;  /* 0x0000002400077c82 */ /* 0x000fe20008000000 */
[----:B------:R-:W-:Y:S01]  /*7ed0*/  UMOV UR6, UR14 ;  /* 0x0000000e00067c82 */ /* 0x000fe20008000000 */
[----:B------:R2:W-:Y:S06]  /*7ee0*/  UTMASTG.3D [UR8], [UR20] ;  /* 0x00000008140073b5 */ /* 0x0005ec0008010000 */
[----:B------:R2:W-:Y:S01]  /*7ef0*/  UTMASTG.3D [UR4], [UR20] ;  /* 0x00000004140073b5 */ /* 0x0005e20008010000 */
[----:B------:R0:W-:Y:S01]  /*7f00*/  UTMACMDFLUSH ;  /* 0x00000000000079b7 */ /* 0x0001e20000000000 */
[----:B--2---:R-:W-:Y:S04]  /*7f10*/  DEPBAR.LE SB0, 0x1 ;  /* 0x000080400000791a */ /* 0x004fe80000000000 */
.L_x_120:
[----:B------:R-:W-:Y:S05]  /*7f20*/  BSYNC.RECONVERGENT B0 ;  /* 0x0000000000007941 */ /* 0x000fea0003800200 */
.L_x_119:
[----:B------:R-:W-:Y:S01]  /*7f30*/  BAR.SYNC.DEFER_BLOCKING 0x1, 0x80 ;  /* 0x0042000000007b1d */ /* 0x000fe20000010000 */
[----:B------:R-:W-:Y:S04]  /*7f40*/  UIADD3 UR40, UPT, UPT, UR51, 0x1, URZ ;  /* 0x0000000133287890 */ /* 0x000fe8000fffe0ff */
[----:B------:R-:W-:Y:S04]  /*7f50*/  UISETP.NE.AND UP0, UPT, UR40, 0x4, UPT ;  /* 0x000000042800788c */ /* 0x000fe8000bf05270 */
[----:B------:R-:W-:Y:S01]  /*7f60*/  USEL UR40, UR40, URZ, UP0 ;  /* 0x000000ff28287287 */ /* 0x000fe20008000000 */
[----:B------:R2:W-:Y:S01]  /*7f70*/  @P6 SYNCS.ARRIVE.TRANS64.RED.A1T0 RZ, [R0+URZ], RZ ;  /* 0x000000ff00ff69a7 */ /* 0x0005e200081004ff */
[----:B------:R-:W-:Y:S01]  /*7f80*/  BSSY B1, `(.L_x_121) ;  /* 0x0000034000017945 */ /* 0x000fe20003800000 */
[----:B------:R-:W4:Y:S02]  /*7f90*/  @P6 SYNCS.PHASECHK.TRANS64.TRYWAIT P0, [R3+URZ+0x90], R114 ;  /* 0x00009072030065a7 */ /* 0x000f2400080011ff */
[----:B----4-:R-:W-:Y:S01]  /*7fa0*/  @P6 SEL R112, RZ, 0x1, !P0 ;  /* 0x00000001ff706807 */ /* 0x010fe20004000000 */
[----:B--2---:R-:W-:Y:S06]  /*7fb0*/  @!P6 BRA `(.L_x_122) ;  /* 0x0000000000c0e947 */ /* 0x004fec0003800000 */
[----:B------:R-:W-:Y:S01]  /*7fc0*/  ISETP.NE.AND P0, PT, R112, RZ, PT ;  /* 0x000000ff7000720c */ /* 0x000fe20003f05270 */
[----:B------:R-:W-:Y:S01]  /*7fd0*/  BSSY B0, `(.L_x_123) ;  /* 0x0000009000007945 */ /* 0x000fe20003800000 */
[----:B------:R-:W-:Y:S11]  /*7fe0*/  ISETP.NE.AND P1, PT, R113, RZ, PT ;  /* 0x000000ff7100720c */ /* 0x000ff60003f25270 */
[----:B------:R-:W-:Y:S02]  /*7ff0*/  @!UPT UIADD3 URZ, UPT, UPT, URZ, URZ, URZ ;  /* 0x000000fffffff290 */ /* 0x000fe4000fffe0ff */
[C---:B-1----:R-:W-:Y:S02]  /*8000*/  @P1 IMAD R4, R111.reuse, 0x4000, R91 ;  /* 0x000040006f041824 */ /* 0x042fe400078e025b */
[----:B------:R-:W-:Y:S01]  /*8010*/  @P1 IMAD R0, R111, 0x4000, R108 ;  /* 0x000040006f001824 */ /* 0x000fe200078e026c */
[----:B------:R-:W-:Y:S06]  /*8020*/  @P0 BRA `(.L_x_124) ;  /* 0x00000000000c0947 */ /* 0x000fec0003800000 */
[----:B------:R-:W-:Y:S04]  /*8030*/  SHF.L.U32 R6, R101, 0x1f, RZ ;  /* 0x0000001f65067819 */ /* 0x000fe800000006ff */
[----:B------:R-:W1:Y:S02]  /*8040*/  SYNCS.PHASECHK.TRANS64.TRYWAIT P0, [R3+URZ+0x90], R6 ;  /* 0x00009006030075a7 */ /* 0x000e6400080011ff */
[----:B-1----:R-:W-:Y:S05]  /*8050*/  @!P0 BRA `(.L_x_125) ;  /* 0x0000002800a48947 */ /* 0x002fea0003800000 */
.L_x_124:
[----:B------:R-:W-:Y:S05]  /*8060*/  BSYNC B0 ;  /* 0x0000000000007941 */ /* 0x000fea0003800000 */
.L_x_123:
        /* <DEDUP_REMOVED lines=37> */
.L_x_122:
[----:B------:R-:W-:Y:S05]  /*82c0*/  BSYNC B1 ;  /* 0x0000000000017941 */ /* 0x000fea0003800000 */
.L_x_121:
[----:B--2---:R-:W-:Y:S05]  /*82d0*/  VIADD R3, R47, 0x40 ;  /* 0x000000402f037836 */ /* 0x004fea0000000000 */
[----:B------:R-:W-:Y:S04]  /*82e0*/  SHF.R.U32.HI R3, RZ, 0x15, R3 ;  /* 0x00000015ff037819 */ /* 0x000fe80000011603 */
[----:B------:R-:W-:Y:S11]  /*82f0*/  LOP3.LUT P0, RZ, R3, 0x3, R94, 0x48, !PT ;  /* 0x0000000303ff7812 */ /* 0x000ff6000780485e */
[----:B------:R-:W-:Y:S02]  /*8300*/  @!UPT UIADD3 URZ, UPT, UPT, URZ, URZ, URZ ;  /* 0x000000fffffff290 */ /* 0x000fe4000fffe0ff */
[----:B------:R-:W-:Y:S05]  /*8310*/  @!P0 BRA `(.L_x_126) ;  /* 0x0000000000408947 */ /* 0x000fea0003800000 */
[----:B------:R-:W2:Y:S01]  /*8320*/  LDCU.64 UR8, c[0x4][0x70] ;  /* 0x01000e00ff0877ac */ /* 0x000ea20008000a00 */
[----:B-1----:R-:W-:Y:S01]  /*8330*/  MOV R15, 0x0 ;  /* 0x00000000000f7802 */ /* 0x002fe20000000f00 */
[----:B------:R-:W-:Y:S02]  /*8340*/  HFMA2 R12, -RZ, RZ, 0, 5.9604644775390625e-08 ;  /* 0x00000001ff0c7431 */ /* 0x000fe400000001ff */
[----:B------:R-:W-:Y:S02]  /*8350*/  IMAD.MOV.U32 R8, RZ, RZ, 0x192 ;  /* 0x00000192ff087424 */ /* 0x000fe400078e00ff */
[----:B------:R-:W-:Y:S01]  /*8360*/  IMAD.MOV.U32 R13, RZ, RZ, RZ ;  /* 0x000000ffff0d7224 */ /* 0x000fe200078e00ff */
[----:B------:R-:W1:Y:S01]  /*8370*/  LDCU.64 UR6, c[0x4][0x78] ;  /* 0x01000f00ff0677ac */ /* 0x000e620008000a00 */
[----:B------:R-:W4:Y:S01]  /*8380*/  LDC.64 R14, c[0x4][R15] ;  /* 0x010000000f0e7b82 */ /* 0x000f220000000a00 */
[----:B------:R-:W5:Y:S01]  /*8390*/  LDCU.64 UR4, c[0x4][0x10] ;  /* 0x01000200ff0477ac */ /* 0x000f620008000a00 */
[----:B--2---:R-:W-:Y:S01]  /*83a0*/  MOV R5, UR9 ;  /* 0x0000000900057c02 */ /* 0x004fe20008000f00 */
[----:B------:R-:W-:Y:S01]  /*83b0*/  IMAD.U32 R4, RZ, RZ, UR8 ;  /* 0x00000008ff047e24 */ /* 0x000fe2000f8e00ff */
[----:B-1----:R-:W-:Y:S01]  /*83c0*/  MOV R7, UR7 ;  /* 0x0000000700077c02 */ /* 0x002fe20008000f00 */
[----:B------:R-:W-:Y:S01]  /*83d0*/  IMAD.U32 R6, RZ, RZ, UR6 ;  /* 0x00000006ff067e24 */ /* 0x000fe2000f8e00ff */
[----:B-----5:R-:W-:Y:S01]  /*83e0*/  MOV R11, UR5 ;  /* 0x00000005000b7c02 */ /* 0x020fe20008000f00 */
[----:B------:R-:W-:Y:S02]  /*83f0*/  IMAD.U32 R10, RZ, RZ, UR4 ;  /* 0x00000004ff0a7e24 */ /* 0x000fe4000f8e00ff */
[----:B------:R-:W-:Y:S07]  /*8400*/  LEPC R20, `(.L_x_126) ;  /* 0x000000001014794e */ /* 0x000fee0000000000 */
[----:B---34-:R-:W-:Y:S05]  /*8410*/  CALL.ABS.NOINC R14 ;  /* 0x000000000e007343 */ /* 0x018fea0003c00000 */
.L_x_126:
[----:B------:R-:W-:Y:S05]  /*8420*/  WARPSYNC.ALL ;  /* 0x0000000000007948 */ /* 0x000fea0003800000 */
[----:B------:R-:W-:Y:S01]  /*8430*/  R2UR UR4, R47 ;  /* 0x000000002f0472ca */ /* 0x000fe200000e0000 */
[----:B------:R-:W-:Y:S01]  /*8440*/  BSSY.RECONVERGENT B0, `(.L_x_127) ;  /* 0x000008b000007945 */ /* 0x000fe20003800200 */
[----:B------:R-:W-:Y:S02]  /*8450*/  ISETP.NE.AND P6, PT, R109, RZ, PT ;  /* 0x000000ff6d00720c */ /* 0x000fe40003fc5270 */
[----:B------:R-:W-:Y:S02]  /*8460*/  ISETP.NE.AND P0, PT, R103, RZ, PT ;  /* 0x000000ff6700720c */ /* 0x000fe40003f05270 */
[----:B------:R-:W-:Y:S02]  /*8470*/  MOV R3, UR40 ;  /* 0x0000002800037c02 */ /* 0x000fe40008000f00 */
[----:B------:R-:W-:Y:S02]  /*8480*/  MOV R0, UR37 ;  /* 0x0000002500007c02 */ /* 0x000fe40008000f00 */
[----:B------:R-:W-:Y:S03]  /*8490*/  LEA R114, R111, UR48, 0x3 ;  /* 0x000000306f727c11 */ /* 0x000fe6000f8e18ff */
[----:B-1----:R-:W1:Y:S02]  /*84a0*/  LDTM.x32 R4, tmem[UR4+0x40] ;  /* 0x00004004000479ee */ /* 0x002e6400082c0000 */
[----:B------:R-:W-:Y:S04]  /*84b0*/  @P6 LEA R3, R3, UR48, 0x3 ;  /* 0x0000003003036c11 */ /* 0x000fe8000f8e18ff */
[----:B------:R-:W-:Y:S04]  /*84c0*/  @P6 IADD3 R3, PT, PT, R3, 0xb0, RZ ;  /* 0x000000b003036810 */ /* 0x000fe80007ffe0ff */
[----:B------:R-:W-:Y:S02]  /*84d0*/  @P6 PRMT R0, R0, 0x654, R3 ;  /* 0x0000065400006816 */ /* 0x000fe40000000003 */
[----:B------:R-:W-:Y:S01]  /*84e0*/  @P6 SHF.L.U32 R3, R101, 0x1f, RZ ;  /* 0x0000001f65036819 */ /* 0x000fe200000006ff */
        /* <DEDUP_REMOVED lines=128> */
.L_x_128:
[----:B------:R-:W-:Y:S05]  /*8cf0*/  BSYNC.RECONVERGENT B0 ;  /* 0x0000000000007941 */ /* 0x000fea0003800200 */
.L_x_127:
        /* <DEDUP_REMOVED lines=19> */
.L_x_132:
[----:B------:R-:W-:Y:S05]  /*8e30*/  BSYNC B0 ;  /* 0x0000000000007941 */ /* 0x000fea0003800000 */
.L_x_131:
[----:B------:R-:W-:Y:S11]  /*8e40*/  ISETP.NE.AND P0, PT, R113, RZ, PT ;  /* 0x000000ff7100720c */ /* 0x000ff60003f05270 */
[----:B------:R-:W-:Y:S02]  /*8e50*/  @!UPT UIADD3 URZ, UPT, UPT, URZ, URZ, URZ ;  /* 0x000000fffffff290 */ /* 0x000fe4000fffe0ff */
[----:B------:R2:W4:Y:S01]  /*8e60*/  @P0 LDS R49, [R4+0x200] ;  /* 0x0002000004310984 */ /* 0x0005220000000800 */
[C---:B-1----:R-:W-:Y:S01]  /*8e70*/  @P0 IMAD R3, R111.reuse, 0x4000, R95 ;  /* 0x000040006f030824 */ /* 0x042fe200078e025f */
[----:B------:R-:W-:Y:S02]  /*8e80*/  @P0 LEA R111, R111, R106, 0xe ;  /* 0x0000006a6f6f0211 */ /* 0x000fe400078e70ff */
        /* <DEDUP_REMOVED lines=31> */
.L_x_130:
[----:B------:R-:W-:Y:S05]  /*9080*/  BSYNC B1 ;  /* 0x0000000000017941 */ /* 0x000fea0003800000 */
.L_x_129:
        /* <DEDUP_REMOVED lines=21> */
.L_x_134:
[----:B------:R-:W-:Y:S01]  /*91e0*/  ISETP.NE.AND P0, PT, R103, RZ, PT ;  /* 0x000000ff6700720c */ /* 0x000fe20003f05270 */
[----:B------:R-:W-:Y:S05]  /*91f0*/  WARPSYNC.ALL ;  /* 0x0000000000007948 */ /* 0x000fea0003800000 */
[----:B------:R-:W-:Y:S01]  /*9200*/  R2UR UR4, R47 ;  /* 0x000000002f0472ca */ /* 0x000fe200000e0000 */
[----:B------:R-:W-:Y:S01]  /*9210*/  BSSY.RECONVERGENT B0, `(.L_x_135) ;  /* 0x0000086000007945 */ /* 0x000fe20003800200 */
[----:B------:R-:W-:Y:S04]  /*9220*/  IADD3 R0, PT, PT, R110, 0x110, RZ ;  /* 0x000001106e007810 */ /* 0x000fe80007ffe0ff */
[----:B------:R-:W-:Y:S07]  /*9230*/  LOP3.LUT R0, R0, 0xfefffff8, RZ, 0xc0, !PT ;  /* 0xfefffff800007812 */ /* 0x000fee00078ec0ff */
[----:B-1----:R-:W1:Y:S01]  /*9240*/  LDTM.x32 R4, tmem[UR4+0x60] ;  /* 0x00006004000479ee */ /* 0x002e6200082c0000 */
[----:B------:R-:W-:Y:S01]  /*9250*/  NOP ;  /* 0x0000000000007918 */ /* 0x000fe20000000000 */
[----:B-1----:R1:W-:Y:S01]  /*9260*/  SYNCS.ARRIVE.TRANS64.RED.A1T0 RZ, [R0+URZ], RZ ;  /* 0x000000ff00ff79a7 */ /* 0x0023e200081004ff */
[C---:B------:R-:W-:Y:S02]  /*9270*/  IMAD R4, R46.reuse, R4, RZ ;  /* 0x000000042e047224 */ /* 0x040fe400078e02ff */
        /* <DEDUP_REMOVED lines=127> */
.L_x_136:
[----:B------:R-:W-:Y:S05]  /*9a70*/  BSYNC.RECONVERGENT B0 ;  /* 0x0000000000007941 */ /* 0x000fea0003800200 */
.L_x_135:
[----:B------:R-:W-:Y:S01]  /*9a80*/  BAR.SYNC.DEFER_BLOCKING 0x1, 0x80 ;  /* 0x0042000000007b1d */ /* 0x000fe20000010000 */
[----:B------:R-:W-:Y:S01]  /*9a90*/  UISETP.NE.AND UP0, UPT, UR49, -0x4, UPT ;  /* 0xfffffffc3100788c */ /* 0x000fe2000bf05270 */
[----:B-1----:R-:W-:Y:S08]  /*9aa0*/  IADD3 R0, PT, PT, R44, 0x1, RZ ;  /* 0x000000012c007810 */ /* 0x002ff00007ffe0ff */
[----:B------:R-:W-:Y:S05]  /*9ab0*/  BRA.U !UP0, `(.L_x_137) ;  /* 0x0000000108287547 */ /* 0x000fea000b800000 */
[----:B------:R-:W-:Y:S01]  /*9ac0*/  ISETP.NE.AND P0, PT, R109, RZ, PT ;  /* 0x000000ff6d00720c */ /* 0x000fe20003f05270 */
[----:B------:R-:W-:Y:S01]  /*9ad0*/  IMAD.U32 R4, RZ, RZ, UR51 ;  /* 0x00000033ff047e24 */ /* 0x000fe2000f8e00ff */
[----:B------:R-:W-:Y:S01]  /*9ae0*/  UIADD3 UR51, UPT, UPT, UR51, 0x1, URZ ;  /* 0x0000000133337890 */ /* 0x000fe2000fffe0ff */
[----:B------:R-:W-:Y:S03]  /*9af0*/  IMAD.U32 R3, RZ, RZ, UR37 ;  /* 0x00000025ff037e24 */ /* 0x000fe6000f8e00ff */
[----:B------:R-:W-:Y:S04]  /*9b00*/  UISETP.NE.AND UP0, UPT, UR51, 0x4, UPT ;  /* 0x000000043300788c */ /* 0x000fe8000bf05270 */
[----:B------:R-:W-:Y:S03]  /*9b10*/  USEL UR51, UR51, URZ, UP0 ;  /* 0x000000ff33337287 */ /* 0x000fe60008000000 */
[----:B------:R-:W-:Y:S05]  /*9b20*/  @P0 LEA R4, R4, UR48, 0x3 ;  /* 0x0000003004040c11 */ /* 0x000fea000f8e18ff */
[----:B------:R-:W-:Y:S05]  /*9b30*/  @P0 VIADD R4, R4, 0xb0 ;  /* 0x000000b004040836 */ /* 0x000fea0000000000 */
[----:B------:R-:W-:Y:S04]  /*9b40*/  @P0 PRMT R3, R3, 0x654, R4 ;  /* 0x0000065403030816 */ /* 0x000fe80000000004 */
[----:B------:R1:W-:Y:S03]  /*9b50*/  @P0 SYNCS.ARRIVE.TRANS64.RED.A1T0 RZ, [R3+URZ], RZ ;  /* 0x000000ff03ff09a7 */ /* 0x0003e600081004ff */
.L_x_137:
[----:B------:R-:W-:Y:S01]  /*9b60*/  ISETP.NE.AND P2, PT, R104, RZ, PT ;  /* 0x000000ff6800720c */ /* 0x000fe20003f45270 */
[----:B------:R-:W-:Y:S01]  /*9b70*/  UIADD3 UR49, UPT, UPT, UR49, 0x4, URZ ;  /* 0x0000000431317890 */ /* 0x000fe2000fffe0ff */
[----:B------:R-:W-:Y:S01]  /*9b80*/  ISETP.NE.AND P0, PT, R107, 0x2, PT ;  /* 0x000000026b00780c */ /* 0x000fe20003f05270 */
[----:B------:R-:W-:Y:S01]  /*9b90*/  IMAD.IADD R20, R41, 0x1, R81 ;  /* 0x0000000129147824 */ /* 0x000fe200078e0251 */
[----:B------:R-:W-:Y:S01]  /*9ba0*/  ISETP.NE.AND P1, PT, R0, 0x2, PT ;  /* 0x000000020000780c */ /* 0x000fe20003f25270 */
[----:B------:R-:W-:Y:S01]  /*9bb0*/  IMAD.IADD R21, R43, 0x1, R88 ;  /* 0x000000012b157824 */ /* 0x000fe200078e0258 */
[----:B------:R-:W-:Y:S02]  /*9bc0*/  SEL R4, RZ, 0x1, P0 ;  /* 0x00000001ff047807 */ /* 0x000fe40000000000 */
[----:B-1----:R-:W-:Y:S02]  /*9bd0*/  SEL R3, RZ, 0x1, P1 ;  /* 0x00000001ff037807 */ /* 0x002fe40000800000 */
[----:B------:R-:W-:Y:S02]  /*9be0*/  LOP3.LUT R99, R99, R4, RZ, 0x3c, !PT ;  /* 0x0000000463637212 */ /* 0x000fe400078e3cff */
[----:B------:R-:W-:Y:S02]  /*9bf0*/  LOP3.LUT R100, R100, R3, RZ, 0x3c, !PT ;  /* 0x0000000364647212 */ /* 0x000fe400078e3cff */
[----:B------:R-:W-:Y:S02]  /*9c00*/  @P2 R2UR UR36, R98 ;  /* 0x00000000622422ca */ /* 0x000fe400000e0000 */
[----:B------:R-:W-:Y:S02]  /*9c10*/  SEL R107, R107, RZ, P0 ;  /* 0x000000ff6b6b7207 */ /* 0x000fe40000000000 */
[----:B------:R-:W-:Y:S01]  /*9c20*/  SEL R44, R0, RZ, P1 ;  /* 0x000000ff002c7207 */ /* 0x000fe20000800000 */
[----:B------:R-:W-:Y:S10]  /*9c30*/  @P2 BRA `(.L_x_138) ;  /* 0xffffffb800982947 */ /* 0x000ff4000383ffff */
[----:B------:R-:W-:-:S09]  /*9c40*/  UISETP.NE.AND UP0, UPT, UR50, URZ, UPT ;  /* 0x000000ff3200728c */ /* 0x000fd2000bf05270 */
[----:B------:R-:W-:Y:S05]  /*9c50*/  BRA.U !UP0, `(.L_x_139) ;  /* 0x0000000108487547 */ /* 0x000fea000b800000 */
[----:B------:R-:W1:Y:S02]  /*9c60*/  LDCU.64 UR4, c[0x0][0xa90] ;  /* 0x00015200ff0477ac */ /* 0x000e640008000a00 */
[----:B-1----:R-:W-:-:S04]  /*9c70*/  UISETP.NE.U32.AND UP0, UPT, UR4, URZ, UPT ;  /* 0x000000ff0400728c */ /* 0x002fc8000bf05070 */
[----:B------:R-:W-:-:S09]  /*9c80*/  UISETP.NE.AND.EX UP0, UPT, UR5, URZ, UPT, UP0 ;  /* 0x000000ff0500728c */ /* 0x000fd2000bf05300 */
[----:B------:R-:W-:Y:S05]  /*9c90*/  BRA.U UP0, `(.L_x_140) ;  /* 0x00000001000c7547 */ /* 0x000fea000b800000 */
[----:B------:R-:W-:-:S13]  /*9ca0*/  ISETP.NE.AND P0, PT, R48, RZ, PT ;  /* 0x000000ff3000720c */ /* 0x000fda0003f05270 */
[----:B------:R-:W-:Y:S05]  /*9cb0*/  @!P0 EXIT ;  /* 0x000000000000894d */ /* 0x000fea0003800000 */
[----:B------:R-:W-:Y:S05]  /*9cc0*/  BRA `(.L_x_139) ;  /* 0x00000000002c7947 */ /* 0x000fea0003800000 */
.L_x_140:
[----:B------:R-:W-:Y:S01]  /*9cd0*/  ISETP.NE.AND P0, PT, R105, RZ, PT ;  /* 0x000000ff6900720c */ /* 0x000fe20003f05270 */
[----:B------:R-:W-:-:S12]  /*9ce0*/  BSSY.RECONVERGENT B0, `(.L_x_139) ;  /* 0x0000009000007945 */ /* 0x000fd80003800200 */
[----:B------:R-:W-:Y:S05]  /*9cf0*/  @P0 BRA `(.L_x_141) ;  /* 0x0000000000140947 */ /* 0x000fea0003800000 */
[----:B------:R-:W1:Y:S02]  /*9d00*/  LDCU.64 UR4, c[0x0][0xa88] ;  /* 0x00015100ff0477ac */ /* 0x000e640008000a00 */
[----:B-1----:R-:W-:-:S04]  /*9d10*/  ISETP.NE.U32.AND P0, PT, RZ, UR4, PT ;  /* 0x00000004ff007c0c */ /* 0x002fc8000bf05070 */
[----:B------:R-:W-:-:S13]  /*9d20*/  ISETP.NE.AND.EX P0, PT, RZ, UR5, PT, P0 ;  /* 0x00000005ff007c0c */ /* 0x000fda000bf05300 */
[----:B------:R-:W-:Y:S05]  /*9d30*/  @!P0 EXIT ;  /* 0x000000000000894d */ /* 0x000fea0003800000 */
[----:B------:R-:W-:Y:S05]  /*9d40*/  BRA `(.L_x_142) ;  /* 0x0000000000087947 */ /* 0x000fea0003800000 */
.L_x_141:
[----:B------:R-:W-:-:S13]  /*9d50*/  ISETP.NE.AND P0, PT, R48, RZ, PT ;  /* 0x000000ff3000720c */ /* 0x000fda0003f05270 */
[----:B------:R-:W-:Y:S05]  /*9d60*/  @!P0 EXIT ;  /* 0x000000000000894d */ /* 0x000fea0003800000 */
.L_x_142:
[----:B------:R-:W-:Y:S05]  /*9d70*/  BSYNC.RECONVERGENT B0 ;  /* 0x0000000000007941 */ /* 0x000fea0003800200 */
.L_x_139:
[----:B------:R-:W-:Y:S01]  /*9d80*/  ULEA UR4, UR51, UR48, 0x3 ;  /* 0x0000003033047291 */ /* 0x000fe2000f8e18ff */
[----:B------:R-:W-:-:S04]  /*9d90*/  DEPBAR.LE SB0, 0x0 ;  /* 0x000080000000791a */ /* 0x000fc80000000000 */
[----:B------:R-:W-:-:S04]  /*9da0*/  UIADD3 UR4, UPT, UPT, UR4, 0xb0, URZ ;  /* 0x000000b004047890 */ /* 0x000fc8000fffe0ff */
[----:B------:R-:W-:-:S09]  /*9db0*/  UPRMT UR4, UR37, 0x654, UR4 ;  /* 0x0000065425047896 */ /* 0x000fd20008000004 */
[----:B------:R-:W-:Y:S01]  /*9dc0*/  SYNCS.ARRIVE.TRANS64.RED.A1T0 RZ, [UR4], RZ ;  /* 0x000000ffffff79a7 */ /* 0x000fe20008100404 */
[----:B------:R-:W-:Y:S05]  /*9dd0*/  EXIT ;  /* 0x000000000000794d */ /* 0x000fea0003800000 */
.L_x_25:
[----:B--2---:R2:W1:Y:S02]  /*9de0*/  SYNCS.PHASECHK.TRANS64.TRYWAIT P0, [R5+URZ+0x130], R4 ;  /* 0x00013004050075a7 */ /* 0x00446400080011ff */
[----:B-1----:R-:W-:Y:S05]  /*9df0*/  @!P0 NANOSLEEP.SYNCS 0x989680 ;  /* 0x009896800000895d */ /* 0x002fea0003900000 */
[----:B------:R-:W1:Y:S02]  /*9e00*/  @!P0 SYNCS.PHASECHK.TRANS64 P0, [R5+URZ+0x130], R4 ;  /* 0x00013004050085a7 */ /* 0x000e6400080010ff */
[----:B-1----:R-:W-:Y:S05]  /*9e10*/  @!P0 BRA `(.L_x_25) ;  /* 0xfffffffc00f08947 */ /* 0x002fea000383ffff */
[----:B------:R-:W-:Y:S05]  /*9e20*/  BRA `(.L_x_143) ;  /* 0xffffff7800787947 */ /* 0x000fea000383ffff */
.L_x_28:
[----:B------:R-:W-:-:S07]  /*9e30*/  MOV R4, UR9 ;  /* 0x0000000900047c02 */ /* 0x000fce0008000f00 */
.L_x_144:
[----:B-1----:R1:W2:Y:S02]  /*9e40*/  SYNCS.PHASECHK.TRANS64.TRYWAIT P0, [R4+URZ+0x48], R7 ;  /* 0x00004807040075a7 */ /* 0x0022a400080011ff */
[----:B--2---:R-:W-:Y:S05]  /*9e50*/  @!P0 NANOSLEEP.SYNCS 0x989680 ;  /* 0x009896800000895d */ /* 0x004fea0003900000 */
[----:B------:R-:W2:Y:S02]  /*9e60*/  @!P0 SYNCS.PHASECHK.TRANS64 P0, [R4+URZ+0x48], R7 ;  /* 0x00004807040085a7 */ /* 0x000ea400080010ff */
[----:B--2---:R-:W-:Y:S05]  /*9e70*/  @!P0 BRA `(.L_x_144) ;  /* 0xfffffffc00f08947 */ /* 0x004fea000383ffff */
[----:B------:R-:W-:Y:S05]  /*9e80*/  BRA `(.L_x_27) ;  /* 0xffffff7800ec7947 */ /* 0x000fea000383ffff */
.L_x_30:
[----:B-1----:R1:W2:Y:S02]  /*9e90*/  SYNCS.PHASECHK.TRANS64.TRYWAIT P0, [R8+URZ+0xe0], R5 ;  /* 0x0000e005080075a7 */ /* 0x0022a400080011ff */
[----:B--2---:R-:W-:Y:S05]  /*9ea0*/  @!P0 NANOSLEEP.SYNCS 0x989680 ;  /* 0x009896800000895d */ /* 0x004fea0003900000 */
[----:B------:R-:W2:Y:S02]  /*9eb0*/  @!P0 SYNCS.PHASECHK.TRANS64 P0, [R8+URZ+0xe0], R5 ;  /* 0x0000e005080085a7 */ /* 0x000ea400080010ff */
[----:B--2---:R-:W-:Y:S05]  /*9ec0*/  @!P0 BRA `(.L_x_30) ;  /* 0xfffffffc00f08947 */ /* 0x004fea000383ffff */
[----:B------:R-:W-:Y:S05]  /*9ed0*/  BRA `(.L_x_145) ;  /* 0xffffff7c006c7947 */ /* 0x000fea000383ffff */
.L_x_34:
[----:B----4-:R-:W-:-:S07]  /*9ee0*/  MOV R0, UR4 ;  /* 0x0000000400007c02 */ /* 0x010fce0008000f00 */
.L_x_146:
[----:B-1----:R1:W2:Y:S02]  /*9ef0*/  SYNCS.PHASECHK.TRANS64.TRYWAIT P0, [R0+URZ], R3 ;  /* 0x00000003000075a7 */ /* 0x0022a400080011ff */
[----:B--2---:R-:W-:Y:S05]  /*9f00*/  @!P0 NANOSLEEP.SYNCS 0x989680 ;  /* 0x009896800000895d */ /* 0x004fea0003900000 */
[----:B------:R-:W2:Y:S02]  /*9f10*/  @!P0 SYNCS.PHASECHK.TRANS64 P0, [R0+URZ], R3 ;  /* 0x00000003000085a7 */ /* 0x000ea400080010ff */
[----:B--2---:R-:W-:Y:S05]  /*9f20*/  @!P0 BRA `(.L_x_146) ;  /* 0xfffffffc00f08947 */ /* 0x004fea000383ffff */
[----:B------:R-:W-:Y:S05]  /*9f30*/  BRA `(.L_x_147) ;  /* 0xffffff8000dc7947 */ /* 0x000fea000383ffff */
.L_x_35:
[----:B----4-:R-:W-:-:S07]  /*9f40*/  MOV R0, UR4 ;  /* 0x0000000400007c02 */ /* 0x010fce0008000f00 */
.L_x_148:
[----:B-1----:R1:W2:Y:S02]  /*9f50*/  SYNCS.PHASECHK.TRANS64.TRYWAIT P0, [R0+URZ], R3 ;  /* 0x00000003000075a7 */ /* 0x0022a400080011ff */
[----:B--2---:R-:W-:Y:S05]  /*9f60*/  @!P0 NANOSLEEP.SYNCS 0x989680 ;  /* 0x009896800000895d */ /* 0x004fea0003900000 */
[----:B------:R-:W2:Y:S02]  /*9f70*/  @!P0 SYNCS.PHASECHK.TRANS64 P0, [R0+URZ], R3 ;  /* 0x00000003000085a7 */ /* 0x000ea400080010ff */
[----:B--2---:R-:W-:Y:S05]  /*9f80*/  @!P0 BRA `(.L_x_148) ;  /* 0xfffffffc00f08947 */ /* 0x004fea000383ffff */
[----:B------:R-:W-:Y:S05]  /*9f90*/  BRA `(.L_x_149) ;  /* 0xffffff8000e87947 */ /* 0x000fea000383ffff */
.L_x_36:
[----:B----4-:R-:W-:-:S07]  /*9fa0*/  MOV R0, UR4 ;  /* 0x0000000400007c02 */ /* 0x010fce0008000f00 */
.L_x_150:
[----:B-1----:R1:W2:Y:S02]  /*9fb0*/  SYNCS.PHASECHK.TRANS64.TRYWAIT P0, [R0+URZ], R3 ;  /* 0x00000003000075a7 */ /* 0x0022a400080011ff */
[----:B--2---:R-:W-:Y:S05]  /*9fc0*/  @!P0 NANOSLEEP.SYNCS 0x989680 ;  /* 0x009896800000895d */ /* 0x004fea0003900000 */
[----:B------:R-:W2:Y:S02]  /*9fd0*/  @!P0 SYNCS.PHASECHK.TRANS64 P0, [R0+URZ], R3 ;  /* 0x00000003000085a7 */ /* 0x000ea400080010ff */
[----:B--2---:R-:W-:Y:S05]  /*9fe0*/  @!P0 BRA `(.L_x_150) ;  /* 0xfffffffc00f08947 */ /* 0x004fea000383ffff */
[----:B------:R-:W-:Y:S05]  /*9ff0*/  BRA `(.L_x_151) ;  /* 0xffffff8000f47947 */ /* 0x000fea000383ffff */
.L_x_37:
[----:B----4-:R-:W-:-:S07]  /*a000*/  MOV R0, UR4 ;  /* 0x0000000400007c02 */ /* 0x010fce0008000f00 */
.L_x_152:
[----:B-1----:R1:W2:Y:S02]  /*a010*/  SYNCS.PHASECHK.TRANS64.TRYWAIT P0, [R0+URZ], R3 ;  /* 0x00000003000075a7 */ /* 0x0022a400080011ff */
[----:B--2---:R-:W-:Y:S05]  /*a020*/  @!P0 NANOSLEEP.SYNCS 0x989680 ;  /* 0x009896800000895d */ /* 0x004fea0003900000 */
[----:B------:R-:W2:Y:S02]  /*a030*/  @!P0 SYNCS.PHASECHK.TRANS64 P0, [R0+URZ], R3 ;  /* 0x00000003000085a7 */ /* 0x000ea400080010ff */
[----:B--2---:R-:W-:Y:S05]  /*a040*/  @!P0 BRA `(.L_x_152) ;  /* 0xfffffffc00f08947 */ /* 0x004fea000383ffff */
[----:B------:R-:W-:Y:S05]  /*a050*/  BRA `(.L_x_153) ;  /* 0xffffff8400007947 */ /* 0x000fea000383ffff */
.L_x_38:
[----:B----4-:R-:W-:-:S07]  /*a060*/  MOV R0, UR4 ;  /* 0x0000000400007c02 */ /* 0x010fce0008000f00 */
.L_x_154:
[----:B-1----:R1:W2:Y:S02]  /*a070*/  SYNCS.PHASECHK.TRANS64.TRYWAIT P0, [R0+URZ], R3 ;  /* 0x00000003000075a7 */ /* 0x0022a400080011ff */
[----:B--2---:R-:W-:Y:S05]  /*a080*/  @!P0 NANOSLEEP.SYNCS 0x989680 ;  /* 0x009896800000895d */ /* 0x004fea0003900000 */
[----:B------:R-:W2:Y:S02]  /*a090*/  @!P0 SYNCS.PHASECHK.TRANS64 P0, [R0+URZ], R3 ;  /* 0x00000003000085a7 */ /* 0x000ea400080010ff */
[----:B--2---:R-:W-:Y:S05]  /*a0a0*/  @!P0 BRA `(.L_x_154) ;  /* 0xfffffffc00f08947 */ /* 0x004fea000383ffff */
[----:B------:R-:W-:Y:S05]  /*a0b0*/  BRA `(.L_x_155) ;  /* 0xffffff84000c7947 */ /* 0x000fea000383ffff */
.L_x_39:
[----:B----4-:R-:W-:-:S07]  /*a0c0*/  MOV R0, UR4 ;  /* 0x0000000400007c02 */ /* 0x010fce0008000f00 */
.L_x_156:
[----:B-1----:R1:W2:Y:S02]  /*a0d0*/  SYNCS.PHASECHK.TRANS64.TRYWAIT P0, [R0+URZ], R3 ;  /* 0x00000003000075a7 */ /* 0x0022a400080011ff */
[----:B--2---:R-:W-:Y:S05]  /*a0e0*/  @!P0 NANOSLEEP.SYNCS 0x989680 ;  /* 0x009896800000895d */ /* 0x004fea0003900000 */
[----:B------:R-:W2:Y:S02]  /*a0f0*/  @!P0 SYNCS.PHASECHK.TRANS64 P0, [R0+URZ], R3 ;  /* 0x00000003000085a7 */ /* 0x000ea400080010ff */
[----:B--2---:R-:W-:Y:S05]  /*a100*/  @!P0 BRA `(.L_x_156) ;  /* 0xfffffffc00f08947 */ /* 0x004fea000383ffff */
[----:B------:R-:W-:Y:S05]  /*a110*/  BRA `(.L_x_157) ;  /* 0xffffff8400187947 */ /* 0x000fea000383ffff */
.L_x_40:
[----:B----4-:R-:W-:-:S07]  /*a120*/  MOV R0, UR4 ;  /* 0x0000000400007c02 */ /* 0x010fce0008000f00 */
.L_x_158:
[----:B-1----:R1:W2:Y:S02]  /*a130*/  SYNCS.PHASECHK.TRANS64.TRYWAIT P0, [R0+URZ], R3 ;  /* 0x00000003000075a7 */ /* 0x0022a400080011ff */
[----:B--2---:R-:W-:Y:S05]  /*a140*/  @!P0 NANOSLEEP.SYNCS 0x989680 ;  /* 0x009896800000895d */ /* 0x004fea0003900000 */
[----:B------:R-:W2:Y:S02]  /*a150*/  @!P0 SYNCS.PHASECHK.TRANS64 P0, [R0+URZ], R3 ;  /* 0x00000003000085a7 */ /* 0x000ea400080010ff */
[----:B--2---:R-:W-:Y:S05]  /*a160*/  @!P0 BRA `(.L_x_158) ;  /* 0xfffffffc00f08947 */ /* 0x004fea000383ffff */
[----:B------:R-:W-:Y:S05]  /*a170*/  BRA `(.L_x_159) ;  /* 0xffffff8400247947 */ /* 0x000fea000383ffff */
.L_x_41:
[----:B----4-:R-:W-:-:S07]  /*a180*/  MOV R0, UR4 ;  /* 0x0000000400007c02 */ /* 0x010fce0008000f00 */
.L_x_160:
[----:B-1----:R1:W2:Y:S02]  /*a190*/  SYNCS.PHASECHK.TRANS64.TRYWAIT P0, [R0+URZ], R3 ;  /* 0x00000003000075a7 */ /* 0x0022a400080011ff */
[----:B--2---:R-:W-:Y:S05]  /*a1a0*/  @!P0 NANOSLEEP.SYNCS 0x989680 ;  /* 0x009896800000895d */ /* 0x004fea0003900000 */
[----:B------:R-:W2:Y:S02]  /*a1b0*/  @!P0 SYNCS.PHASECHK.TRANS64 P0, [R0+URZ], R3 ;  /* 0x00000003000085a7 */ /* 0x000ea400080010ff */
[----:B--2---:R-:W-:Y:S05]  /*a1c0*/  @!P0 BRA `(.L_x_160) ;  /* 0xfffffffc00f08947 */ /* 0x004fea000383ffff */
[----:B------:R-:W-:Y:S05]  /*a1d0*/  BRA `(.L_x_161) ;  /* 0xffffff8400307947 */ /* 0x000fea000383ffff */
.L_x_44:
[----:B-1----:R1:W2:Y:S02]  /*a1e0*/  SYNCS.PHASECHK.TRANS64.TRYWAIT P0, [R0+URZ+0x120], R5 ;  /* 0x00012005000075a7 */ /* 0x0022a400080011ff */
[----:B--2---:R-:W-:Y:S05]  /*a1f0*/  @!P0 NANOSLEEP.SYNCS 0x989680 ;  /* 0x009896800000895d */ /* 0x004fea0003900000 */
[----:B------:R-:W2:Y:S02]  /*a200*/  @!P0 SYNCS.PHASECHK.TRANS64 P0, [R0+URZ+0x120], R5 ;  /* 0x00012005000085a7 */ /* 0x000ea400080010ff */
[----:B--2---:R-:W-:Y:S05]  /*a210*/  @!P0 BRA `(.L_x_44) ;  /* 0xfffffffc00f08947 */ /* 0x004fea000383ffff */
[----:B------:R-:W-:Y:S05]  /*a220*/  BRA `(.L_x_162) ;  /* 0xffffff8400907947 */ /* 0x000fea000383ffff */
.L_x_45:
[----:B------:R-:W-:-:S07]  /*a230*/  MOV R0, UR5 ;  /* 0x0000000500007c02 */ /* 0x000fce0008000f00 */
.L_x_163:
[----:B-1----:R1:W2:Y:S02]  /*a240*/  SYNCS.PHASECHK.TRANS64.TRYWAIT P0, [R0+URZ+0xf0], R7 ;  /* 0x0000f007000075a7 */ /* 0x0022a400080011ff */
[----:B--2---:R-:W-:Y:S05]  /*a250*/  @!P0 NANOSLEEP.SYNCS 0x989680 ;  /* 0x009896800000895d */ /* 0x004fea0003900000 */
[----:B------:R-:W2:Y:S02]  /*a260*/  @!P0 SYNCS.PHASECHK.TRANS64 P0, [R0+URZ+0xf0], R7 ;  /* 0x0000f007000085a7 */ /* 0x000ea400080010ff */
[----:B--2---:R-:W-:Y:S05]  /*a270*/  @!P0 BRA `(.L_x_163) ;  /* 0xfffffffc00f08947 */ /* 0x004fea000383ffff */
[----:B------:R-:W-:Y:S05]  /*a280*/  BRA `(.L_x_164) ;  /* 0xffffff8400a07947 */ /* 0x000fea000383ffff */
.L_x_46:
[----:B-1----:R1:W2:Y:S02]  /*a290*/  SYNCS.PHASECHK.TRANS64.TRYWAIT P1, [R0+URZ+0xe0], R5 ;  /* 0x0000e005000075a7 */ /* 0x0022a400080211ff */
[----:B--2---:R-:W-:Y:S05]  /*a2a0*/  @!P1 NANOSLEEP.SYNCS 0x989680 ;  /* 0x009896800000995d */ /* 0x004fea0003900000 */
[----:B------:R-:W2:Y:S02]  /*a2b0*/  @!P1 SYNCS.PHASECHK.TRANS64 P1, [R0+URZ+0xe0], R5 ;  /* 0x0000e005000095a7 */ /* 0x000ea400080210ff */
[----:B--2---:R-:W-:Y:S05]  /*a2c0*/  @!P1 BRA `(.L_x_46) ;  /* 0xfffffffc00f09947 */ /* 0x004fea000383ffff */
[----:B------:R-:W-:Y:S05]  /*a2d0*/  BRA `(.L_x_165) ;  /* 0xffffff8400d07947 */ /* 0x000fea000383ffff */
.L_x_49:
[----:B------:R-:W-:-:S07]  /*a2e0*/  MOV R0, UR5 ;  /* 0x0000000500007c02 */ /* 0x000fce0008000f00 */
.L_x_166:
[----:B-1----:R1:W2:Y:S02]  /*a2f0*/  SYNCS.PHASECHK.TRANS64.TRYWAIT P0, [R0+URZ+0xf0], R3 ;  /* 0x0000f003000075a7 */ /* 0x0022a400080011ff */
[----:B--2---:R-:W-:Y:S05]  /*a300*/  @!P0 NANOSLEEP.SYNCS 0x989680 ;  /* 0x009896800000895d */ /* 0x004fea0003900000 */
[----:B------:R-:W2:Y:S02]  /*a310*/  @!P0 SYNCS.PHASECHK.TRANS64 P0, [R0+URZ+0xf0], R3 ;  /* 0x0000f003000085a7 */ /* 0x000ea400080010ff */
[----:B--2---:R-:W-:Y:S05]  /*a320*/  @!P0 BRA `(.L_x_166) ;  /* 0xfffffffc00f08947 */ /* 0x004fea000383ffff */
[----:B------:R-:W-:Y:S05]  /*a330*/  BRA `(.L_x_48) ;  /* 0xffffff8800247947 */ /* 0x000fea000383ffff */
.L_x_58:
[----:B-1----:R-:W-:-:S04]  /*a340*/  MOV R4, UR6 ;  /* 0x0000000600047c02 */ /* 0x002fc80008000f00 */
[----:B------:R1:W2:Y:S03]  /*a350*/  SYNCS.PHASECHK.TRANS64.TRYWAIT P0, [R4+URZ+0x8], R5 ;  /* 0x00000805040075a7 */ /* 0x0002a600080011ff */
[----:B--2---:R-:W-:Y:S05]  /*a360*/  @!P0 NANOSLEEP.SYNCS 0x989680 ;  /* 0x009896800000895d */ /* 0x004fea0003900000 */
[----:B------:R-:W2:Y:S02]  /*a370*/  @!P0 SYNCS.PHASECHK.TRANS64 P0, [R4+URZ+0x8], R5 ;  /* 0x00000805040085a7 */ /* 0x000ea400080010ff */
[----:B--2---:R-:W-:Y:S05]  /*a380*/  @!P0 BRA `(.L_x_58) ;  /* 0xfffffffc00ec8947 */ /* 0x004fea000383ffff */
[----:B------:R-:W-:Y:S05]  /*a390*/  BRA `(.L_x_57) ;  /* 0xffffff8800d87947 */ /* 0x000fea000383ffff */
.L_x_60:
[----:B------:R-:W-:Y:S01]  /*a3a0*/  BSSY B0, `(.L_x_167) ;  /* 0x0000006000007945 */ /* 0x000fe20003800000 */
[----:B------:R-:W-:-:S07]  /*a3b0*/  MOV R15, 0xffffffff ;  /* 0xffffffff000f7802 */ /* 0x000fce0000000f00 */
[----:B-1---5:R-:W-:Y:S05]  /*a3c0*/  WARPSYNC.COLLECTIVE R15, `(.L_x_168) ;  /* 0x000000000f0c7348 */ /* 0x022fea0003c00000 */
[----:B------:R-:W-:Y:S02]  /*a3d0*/  ELECT P6, UR79, PT ;  /* 0x00000000004f782f */ /* 0x000fe400038c0000 */
[----:B------:R-:W-:Y:S01]  /*a3e0*/  MOV R14, UR79 ;  /* 0x0000004f000e7c02 */ /* 0x000fe20008000f00 */
[----:B-1---5:R-:W-:Y:S10]  /*a3f0*/  ENDCOLLECTIVE ;  /* 0x000000000000791b */ /* 0x022ff40003800000 */
.L_x_168:
[----:B------:R-:W-:Y:S05]  /*a400*/  BSYNC B0 ;  /* 0x0000000000007941 */ /* 0x000fea0003800000 */
.L_x_167:
[----:B------:R-:W-:Y:S05]  /*a410*/  BRA `(.L_x_169) ;  /* 0xffffff8c00087947 */ /* 0x000fea000383ffff */
.L_x_62:
[----:B-1----:R-:W-:-:S04]  /*a420*/  MOV R2, UR6 ;  /* 0x0000000600027c02 */ /* 0x002fc80008000f00 */
[----:B------:R1:W2:Y:S03]  /*a430*/  SYNCS.PHASECHK.TRANS64.TRYWAIT P0, [R2+URZ+0x8], R3 ;  /* 0x00000803020075a7 */ /* 0x0002a600080011ff */
[----:B--2---:R-:W-:Y:S05]  /*a440*/  @!P0 NANOSLEEP.SYNCS 0x989680 ;  /* 0x009896800000895d */ /* 0x004fea0003900000 */
[----:B------:R-:W2:Y:S02]  /*a450*/  @!P0 SYNCS.PHASECHK.TRANS64 P0, [R2+URZ+0x8], R3 ;  /* 0x00000803020085a7 */ /* 0x000ea400080010ff */
[----:B--2---:R-:W-:Y:S05]  /*a460*/  @!P0 BRA `(.L_x_62) ;  /* 0xfffffffc00ec8947 */ /* 0x004fea000383ffff */
[----:B------:R-:W-:Y:S05]  /*a470*/  BRA `(.L_x_61) ;  /* 0xffffff8c000c7947 */ /* 0x000fea000383ffff */
.L_x_63:
[----:B-1----:R1:W2:Y:S02]  /*a480*/  SYNCS.PHASECHK.TRANS64.TRYWAIT P0, [R0+URZ+0xe0], R5 ;  /* 0x0000e005000075a7 */ /* 0x0022a400080011ff */
[----:B--2---:R-:W-:Y:S05]  /*a490*/  @!P0 NANOSLEEP.SYNCS 0x989680 ;  /* 0x009896800000895d */ /* 0x004fea0003900000 */
[----:B------:R-:W2:Y:S02]  /*a4a0*/  @!P0 SYNCS.PHASECHK.TRANS64 P0, [R0+URZ+0xe0], R5 ;  /* 0x0000e005000085a7 */ /* 0x000ea400080010ff */
[----:B--2---:R-:W-:Y:S05]  /*a4b0*/  @!P0 BRA `(.L_x_63) ;  /* 0xfffffffc00f08947 */ /* 0x004fea000383ffff */
[----:B------:R-:W-:Y:S05]  /*a4c0*/  BRA `(.L_x_170) ;  /* 0xffffff8c00e47947 */ /* 0x000fea000383ffff */
.L_x_65:
[----:B------:R-:W-:-:S07]  /*a4d0*/  MOV R0, UR8 ;  /* 0x0000000800007c02 */ /* 0x000fce0008000f00 */
.L_x_171:
[----:B-1----:R1:W2:Y:S02]  /*a4e0*/  SYNCS.PHASECHK.TRANS64.TRYWAIT P0, [R0+URZ+0x110], R5 ;  /* 0x00011005000075a7 */ /* 0x0022a400080011ff */
[----:B--2---:R-:W-:Y:S05]  /*a4f0*/  @!P0 NANOSLEEP.SYNCS 0x989680 ;  /* 0x009896800000895d */ /* 0x004fea0003900000 */
[----:B------:R-:W2:Y:S02]  /*a500*/  @!P0 SYNCS.PHASECHK.TRANS64 P0, [R0+URZ+0x110], R5 ;  /* 0x00011005000085a7 */ /* 0x000ea400080010ff */
[----:B--2---:R-:W-:Y:S05]  /*a510*/  @!P0 BRA `(.L_x_171) ;  /* 0xfffffffc00f08947 */ /* 0x004fea000383ffff */
[----:B------:R-:W-:Y:S05]  /*a520*/  BRA `(.L_x_172) ;  /* 0xffffff9000307947 */ /* 0x000fea000383ffff */
.L_x_68:
[----:B------:R-:W-:Y:S07]  /*a530*/  MOV R0, UR7 ;  /* 0x0000000700007c02 */ /* 0x000fee0008000f00 */
.L_x_173:
[----:B-1----:R1:W2:Y:S02]  /*a540*/  SYNCS.PHASECHK.TRANS64.TRYWAIT P0, [R0+URZ], R5 ;  /* 0x00000005000075a7 */ /* 0x0022a400080011ff */
[----:B--2---:R-:W-:Y:S05]  /*a550*/  @!P0 NANOSLEEP.SYNCS 0x989680 ;  /* 0x009896800000895d */ /* 0x004fea0003900000 */
[----:B------:R-:W2:Y:S02]  /*a560*/  @!P0 SYNCS.PHASECHK.TRANS64 P0, [R0+URZ], R5 ;  /* 0x00000005000085a7 */ /* 0x000ea400080010ff */
[----:B--2---:R-:W-:Y:S05]  /*a570*/  @!P0 BRA `(.L_x_173) ;  /* 0xfffffffc00f08947 */ /* 0x004fea000383ffff */
[----:B------:R-:W-:Y:S05]  /*a580*/  BRA `(.L_x_67) ;  /* 0xffffff9000487947 */ /* 0x000fea000383ffff */
.L_x_72:
[----:B-1----:R-:W-:-:S07]  /*a590*/  MOV R0, UR4 ;  /* 0x0000000400007c02 */ /* 0x002fce0008000f00 */
.L_x_174:
[----:B-1----:R1:W2:Y:S02]  /*a5a0*/  SYNCS.PHASECHK.TRANS64.TRYWAIT P0, [R0+URZ], R3 ;  /* 0x00000003000075a7 */ /* 0x0022a400080011ff */
[----:B--2---:R-:W-:Y:S05]  /*a5b0*/  @!P0 NANOSLEEP.SYNCS 0x989680 ;  /* 0x009896800000895d */ /* 0x004fea0003900000 */
[----:B------:R-:W2:Y:S02]  /*a5c0*/  @!P0 SYNCS.PHASECHK.TRANS64 P0, [R0+URZ], R3 ;  /* 0x00000003000085a7 */ /* 0x000ea400080010ff */
[----:B--2---:R-:W-:Y:S05]  /*a5d0*/  @!P0 BRA `(.L_x_174) ;  /* 0xfffffffc00f08947 */ /* 0x004fea000383ffff */
[----:B------:R-:W-:Y:S05]  /*a5e0*/  BRA `(.L_x_175) ;  /* 0xffffff9400187947 */ /* 0x000fea000383ffff */
.L_x_75:
[----:B------:R-:W-:-:S07]  /*a5f0*/  MOV R0, UR6 ;  /* 0x0000000600007c02 */ /* 0x000fce0008000f00 */
.L_x_176:
[----:B-1----:R1:W2:Y:S02]  /*a600*/  SYNCS.PHASECHK.TRANS64.TRYWAIT P1, [R0+URZ+0x140], R3 ;  /* 0x00014003000075a7 */ /* 0x0022a400080211ff */
[----:B--2---:R-:W-:Y:S05]  /*a610*/  @!P1 NANOSLEEP.SYNCS 0x989680 ;  /* 0x009896800000995d */ /* 0x004fea0003900000 */
[----:B------:R-:W2:Y:S02]  /*a620*/  @!P1 SYNCS.PHASECHK.TRANS64 P1, [R0+URZ+0x140], R3 ;  /* 0x00014003000095a7 */ /* 0x000ea400080210ff */
[----:B--2---:R-:W-:Y:S05]  /*a630*/  @!P1 BRA `(.L_x_176) ;  /* 0xfffffffc00f09947 */ /* 0x004fea000383ffff */
[----:B------:R-:W-:Y:S05]  /*a640*/  BRA `(.L_x_177) ;  /* 0xffffff9400647947 */ /* 0x000fea000383ffff */
.L_x_80:
[----:B----4-:R4:W1:Y:S02]  /*a650*/  SYNCS.PHASECHK.TRANS64.TRYWAIT P0, [R0+URZ+0xe0], R3 ;  /* 0x0000e003000075a7 */ /* 0x01086400080011ff */
[----:B-1----:R-:W-:Y:S05]  /*a660*/  @!P0 NANOSLEEP.SYNCS 0x989680 ;  /* 0x009896800000895d */ /* 0x002fea0003900000 */
[----:B------:R-:W1:Y:S02]  /*a670*/  @!P0 SYNCS.PHASECHK.TRANS64 P0, [R0+URZ+0xe0], R3 ;  /* 0x0000e003000085a7 */ /* 0x000e6400080010ff */
[----:B-1----:R-:W-:Y:S05]  /*a680*/  @!P0 BRA `(.L_x_80) ;  /* 0xfffffffc00f08947 */ /* 0x002fea000383ffff */
[----:B------:R-:W-:Y:S05]  /*a690*/  BRA `(.L_x_178) ;  /* 0xffffff9800807947 */ /* 0x000fea000383ffff */
.L_x_83:
[----:B------:R-:W-:Y:S07]  /*a6a0*/  MOV R0, UR6 ;  /* 0x0000000600007c02 */ /* 0x000fee0008000f00 */
.L_x_179:
[----:B-1----:R1:W4:Y:S02]  /*a6b0*/  SYNCS.PHASECHK.TRANS64.TRYWAIT P0, [R0+URZ+0xd8], R3 ;  /* 0x0000d803000075a7 */ /* 0x00232400080011ff */
[----:B----4-:R-:W-:Y:S05]  /*a6c0*/  @!P0 NANOSLEEP.SYNCS 0x989680 ;  /* 0x009896800000895d */ /* 0x010fea0003900000 */
[----:B------:R-:W4:Y:S02]  /*a6d0*/  @!P0 SYNCS.PHASECHK.TRANS64 P0, [R0+URZ+0xd8], R3 ;  /* 0x0000d803000085a7 */ /* 0x000f2400080010ff */
[----:B----4-:R-:W-:Y:S05]  /*a6e0*/  @!P0 BRA `(.L_x_179) ;  /* 0xfffffffc00f08947 */ /* 0x010fea000383ffff */
[----:B------:R-:W-:Y:S05]  /*a6f0*/  BRA `(.L_x_82) ;  /* 0xffffff9c00607947 */ /* 0x000fea000383ffff */
.L_x_86:
[----:B------:R-:W-:Y:S07]  /*a700*/  MOV R0, UR6 ;  /* 0x0000000600007c02 */ /* 0x000fee0008000f00 */
.L_x_180:
[----:B-1----:R1:W2:Y:S02]  /*a710*/  SYNCS.PHASECHK.TRANS64.TRYWAIT P0, [R0+URZ+0xb0], R11 ;  /* 0x0000b00b000075a7 */ /* 0x0022a400080011ff */
[----:B--2---:R-:W-:Y:S05]  /*a720*/  @!P0 NANOSLEEP.SYNCS 0x989680 ;  /* 0x009896800000895d */ /* 0x004fea0003900000 */
[----:B------:R-:W2:Y:S02]  /*a730*/  @!P0 SYNCS.PHASECHK.TRANS64 P0, [R0+URZ+0xb0], R11 ;  /* 0x0000b00b000085a7 */ /* 0x000ea400080010ff */
[----:B--2---:R-:W-:Y:S05]  /*a740*/  @!P0 BRA `(.L_x_180) ;  /* 0xfffffffc00f08947 */ /* 0x004fea000383ffff */
[----:B------:R-:W-:Y:S05]  /*a750*/  BRA `(.L_x_181) ;  /* 0xffffff9c00d87947 */ /* 0x000fea000383ffff */
.L_x_87:
[----:B------:R-:W-:Y:S07]  /*a760*/  MOV R0, UR6 ;  /* 0x0000000600007c02 */ /* 0x000fee0008000f00 */
.L_x_182:
[----:B-1----:R1:W2:Y:S02]  /*a770*/  SYNCS.PHASECHK.TRANS64.TRYWAIT P0, [R0+URZ+0xb8], R11 ;  /* 0x0000b80b000075a7 */ /* 0x0022a400080011ff */
[----:B--2---:R-:W-:Y:S05]  /*a780*/  @!P0 NANOSLEEP.SYNCS 0x989680 ;  /* 0x009896800000895d */ /* 0x004fea0003900000 */
[----:B------:R-:W2:Y:S02]  /*a790*/  @!P0 SYNCS.PHASECHK.TRANS64 P0, [R0+URZ+0xb8], R11 ;  /* 0x0000b80b000085a7 */ /* 0x000ea400080010ff */
[----:B--2---:R-:W-:Y:S05]  /*a7a0*/  @!P0 BRA `(.L_x_182) ;  /* 0xfffffffc00f08947 */ /* 0x004fea000383ffff */
[----:B------:R-:W-:Y:S05]  /*a7b0*/  BRA `(.L_x_183) ;  /* 0xffffffa000687947 */ /* 0x000fea000383ffff */
.L_x_88:
[----:B------:R-:W-:Y:S07]  /*a7c0*/  MOV R0, UR6 ;  /* 0x0000000600007c02 */ /* 0x000fee0008000f00 */
.L_x_184:
[----:B-1----:R1:W2:Y:S02]  /*a7d0*/  SYNCS.PHASECHK.TRANS64.TRYWAIT P0, [R0+URZ+0xc0], R11 ;  /* 0x0000c00b000075a7 */ /* 0x0022a400080011ff */
[----:B--2---:R-:W-:Y:S05]  /*a7e0*/  @!P0 NANOSLEEP.SYNCS 0x989680 ;  /* 0x009896800000895d */ /* 0x004fea0003900000 */
[----:B------:R-:W2:Y:S02]  /*a7f0*/  @!P0 SYNCS.PHASECHK.TRANS64 P0, [R0+URZ+0xc0], R11 ;  /* 0x0000c00b000085a7 */ /* 0x000ea400080010ff */
[----:B--2---:R-:W-:Y:S05]  /*a800*/  @!P0 BRA `(.L_x_184) ;  /* 0xfffffffc00f08947 */ /* 0x004fea000383ffff */
[----:B------:R-:W-:Y:S05]  /*a810*/  BRA `(.L_x_185) ;  /* 0xffffffa400007947 */ /* 0x000fea000383ffff */
.L_x_89:
[----:B------:R-:W-:Y:S07]  /*a820*/  MOV R0, UR6 ;  /* 0x0000000600007c02 */ /* 0x000fee0008000f00 */
.L_x_186:
[----:B-1----:R1:W2:Y:S02]  /*a830*/  SYNCS.PHASECHK.TRANS64.TRYWAIT P0, [R0+URZ+0xc8], R11 ;  /* 0x0000c80b000075a7 */ /* 0x0022a400080011ff */
[----:B--2---:R-:W-:Y:S05]  /*a840*/  @!P0 NANOSLEEP.SYNCS 0x989680 ;  /* 0x009896800000895d */ /* 0x004fea0003900000 */
[----:B------:R-:W2:Y:S02]  /*a850*/  @!P0 SYNCS.PHASECHK.TRANS64 P0, [R0+URZ+0xc8], R11 ;  /* 0x0000c80b000085a7 */ /* 0x000ea400080010ff */
[----:B--2---:R-:W-:Y:S05]  /*a860*/  @!P0 BRA `(.L_x_186) ;  /* 0xfffffffc00f08947 */ /* 0x004fea000383ffff */
[----:B------:R-:W-:Y:S05]  /*a870*/  BRA `(.L_x_187) ;  /* 0xffffffa400d87947 */ /* 0x000fea000383ffff */
.L_x_91:
[----:B------:R-:W-:-:S07]  /*a880*/  MOV R0, UR6 ;  /* 0x0000000600007c02 */ /* 0x000fce0008000f00 */
.L_x_188:
[----:B-1----:R1:W2:Y:S02]  /*a890*/  SYNCS.PHASECHK.TRANS64.TRYWAIT P0, [R0+URZ+0xb0], R3 ;  /* 0x0000b003000075a7 */ /* 0x0022a400080011ff */
[----:B--2---:R-:W-:Y:S05]  /*a8a0*/  @!P0 NANOSLEEP.SYNCS 0x989680 ;  /* 0x009896800000895d */ /* 0x004fea0003900000 */
[----:B------:R-:W2:Y:S02]  /*a8b0*/  @!P0 SYNCS.PHASECHK.TRANS64 P0, [R0+URZ+0xb0], R3 ;  /* 0x0000b003000085a7 */ /* 0x000ea400080010ff */
[----:B--2---:R-:W-:Y:S05]  /*a8c0*/  @!P0 BRA `(.L_x_188) ;  /* 0xfffffffc00f08947 */ /* 0x004fea000383ffff */
[----:B------:R-:W-:Y:S05]  /*a8d0*/  BRA `(.L_x_189) ;  /* 0xffffffa800987947 */ /* 0x000fea000383ffff */
.L_x_92:
[----:B-1----:R-:W-:-:S07]  /*a8e0*/  MOV R0, UR6 ;  /* 0x0000000600007c02 */ /* 0x002fce0008000f00 */
.L_x_190:
[----:B-1----:R1:W2:Y:S02]  /*a8f0*/  SYNCS.PHASECHK.TRANS64.TRYWAIT P0, [R0+URZ+0xb8], R3 ;  /* 0x0000b803000075a7 */ /* 0x0022a400080011ff */
[----:B--2---:R-:W-:Y:S05]  /*a900*/  @!P0 NANOSLEEP.SYNCS 0x989680 ;  /* 0x009896800000895d */ /* 0x004fea0003900000 */
[----:B------:R-:W2:Y:S02]  /*a910*/  @!P0 SYNCS.PHASECHK.TRANS64 P0, [R0+URZ+0xb8], R3 ;  /* 0x0000b803000085a7 */ /* 0x000ea400080010ff */
[----:B--2---:R-:W-:Y:S05]  /*a920*/  @!P0 BRA `(.L_x_190) ;  /* 0xfffffffc00f08947 */ /* 0x004fea000383ffff */
[----:B------:R-:W-:Y:S05]  /*a930*/  BRA `(.L_x_191) ;  /* 0xffffffa800887947 */ /* 0x000fea000383ffff */
.L_x_93:
[----:B-1----:R-:W-:-:S07]  /*a940*/  MOV R0, UR6 ;  /* 0x0000000600007c02 */ /* 0x002fce0008000f00 */
.L_x_192:
[----:B-1----:R1:W2:Y:S02]  /*a950*/  SYNCS.PHASECHK.TRANS64.TRYWAIT P0, [R0+URZ+0xc0], R3 ;  /* 0x0000c003000075a7 */ /* 0x0022a400080011ff */
[----:B--2---:R-:W-:Y:S05]  /*a960*/  @!P0 NANOSLEEP.SYNCS 0x989680 ;  /* 0x009896800000895d */ /* 0x004fea0003900000 */
[----:B------:R-:W2:Y:S02]  /*a970*/  @!P0 SYNCS.PHASECHK.TRANS64 P0, [R0+URZ+0xc0], R3 ;  /* 0x0000c003000085a7 */ /* 0x000ea400080010ff */
[----:B--2---:R-:W-:Y:S05]  /*a980*/  @!P0 BRA `(.L_x_192) ;  /* 0xfffffffc00f08947 */ /* 0x004fea000383ffff */
[----:B------:R-:W-:Y:S05]  /*a990*/  BRA `(.L_x_193) ;  /* 0xffffffa800787947 */ /* 0x000fea000383ffff */
.L_x_95:
[----:B--2---:R2:W3:Y:S02]  /*a9a0*/  SYNCS.PHASECHK.TRANS64.TRYWAIT P0, [R0+URZ+0xe0], R3 ;  /* 0x0000e003000075a7 */ /* 0x0044e400080011ff */
[----:B---3--:R-:W-:Y:S05]  /*a9b0*/  @!P0 NANOSLEEP.SYNCS 0x989680 ;  /* 0x009896800000895d */ /* 0x008fea0003900000 */
[----:B------:R-:W3:Y:S02]  /*a9c0*/  @!P0 SYNCS.PHASECHK.TRANS64 P0, [R0+URZ+0xe0], R3 ;  /* 0x0000e003000085a7 */ /* 0x000ee400080010ff */
[----:B---3--:R-:W-:Y:S05]  /*a9d0*/  @!P0 BRA `(.L_x_95) ;  /* 0xfffffffc00f08947 */ /* 0x008fea000383ffff */
[----:B------:R-:W-:Y:S05]  /*a9e0*/  BRA `(.L_x_194) ;  /* 0xffffffac00407947 */ /* 0x000fea000383ffff */
.L_x_106:
[----:B-1----:R-:W-:Y:S04]  /*a9f0*/  MOV R0, UR48 ;  /* 0x0000003000007c02 */ /* 0x002fe80008000f00 */
[----:B------:R1:W3:Y:S03]  /*aa00*/  SYNCS.PHASECHK.TRANS64.TRYWAIT P1, [R0+URZ+0x90], R5 ;  /* 0x00009005000075a7 */ /* 0x0002e600080211ff */
[----:B---3--:R-:W-:Y:S05]  /*aa10*/  @!P1 NANOSLEEP.SYNCS 0x989680 ;  /* 0x009896800000995d */ /* 0x008fea0003900000 */
[----:B------:R-:W3:Y:S02]  /*aa20*/  @!P1 SYNCS.PHASECHK.TRANS64 P1, [R0+URZ+0x90], R5 ;  /* 0x00009005000095a7 */ /* 0x000ee400080210ff */
[----:B---3--:R-:W-:Y:S05]  /*aa30*/  @!P1 BRA `(.L_x_106) ;  /* 0xfffffffc00ec9947 */ /* 0x008fea000383ffff */
[----:B------:R-:W-:Y:S05]  /*aa40*/  BRA `(.L_x_105) ;  /* 0xffffffb800947947 */ /* 0x000fea000383ffff */
.L_x_108:
[----:B-1----:R1:W4:Y:S02]  /*aa50*/  SYNCS.PHASECHK.TRANS64.TRYWAIT P0, [R110+URZ+0x100], R3 ;  /* 0x000100036e0075a7 */ /* 0x00232400080011ff */
[----:B----4-:R-:W-:Y:S05]  /*aa60*/  @!P0 NANOSLEEP.SYNCS 0x989680 ;  /* 0x009896800000895d */ /* 0x010fea0003900000 */
[----:B------:R-:W4:Y:S02]  /*aa70*/  @!P0 SYNCS.PHASECHK.TRANS64 P0, [R110+URZ+0x100], R3 ;  /* 0x000100036e0085a7 */ /* 0x000f2400080010ff */
[----:B----4-:R-:W-:Y:S05]  /*aa80*/  @!P0 BRA `(.L_x_108) ;  /* 0xfffffffc00f08947 */ /* 0x010fea000383ffff */
[----:B------:R-:W-:Y:S05]  /*aa90*/  BRA `(.L_x_107) ;  /* 0xffffffbc002c7947 */ /* 0x000fea000383ffff */
.L_x_117:
[----:B-1----:R1:W2:Y:S02]  /*aaa0*/  SYNCS.PHASECHK.TRANS64.TRYWAIT P0, [R3+URZ+0x90], R0 ;  /* 0x00009000030075a7 */ /* 0x0022a400080011ff */
[----:B--2---:R-:W-:Y:S05]  /*aab0*/  @!P0 NANOSLEEP.SYNCS 0x989680 ;  /* 0x009896800000895d */ /* 0x004fea0003900000 */
[----:B------:R-:W2:Y:S02]  /*aac0*/  @!P0 SYNCS.PHASECHK.TRANS64 P0, [R3+URZ+0x90], R0 ;  /* 0x00009000030085a7 */ /* 0x000ea400080010ff */
[----:B--2---:R-:W-:Y:S05]  /*aad0*/  @!P0 BRA `(.L_x_117) ;  /* 0xfffffffc00f08947 */ /* 0x004fea000383ffff */
[----:B------:R-:W-:Y:S05]  /*aae0*/  BRA `(.L_x_116) ;  /* 0xffffffc400e87947 */ /* 0x000fea000383ffff */
.L_x_125:
[----:B-1----:R1:W2:Y:S02]  /*aaf0*/  SYNCS.PHASECHK.TRANS64.TRYWAIT P0, [R3+URZ+0x90], R6 ;  /* 0x00009006030075a7 */ /* 0x0022a400080011ff */
[----:B--2---:R-:W-:Y:S05]  /*ab00*/  @!P0 NANOSLEEP.SYNCS 0x989680 ;  /* 0x009896800000895d */ /* 0x004fea0003900000 */
[----:B------:R-:W2:Y:S02]  /*ab10*/  @!P0 SYNCS.PHASECHK.TRANS64 P0, [R3+URZ+0x90], R6 ;  /* 0x00009006030085a7 */ /* 0x000ea400080010ff */
[----:B--2---:R-:W-:Y:S05]  /*ab20*/  @!P0 BRA `(.L_x_125) ;  /* 0xfffffffc00f08947 */ /* 0x004fea000383ffff */
[----:B------:R-:W-:Y:S05]  /*ab30*/  BRA `(.L_x_124) ;  /* 0xffffffd400487947 */ /* 0x000fea000383ffff */
.L_x_133:
[----:B-1----:R1:W2:Y:S02]  /*ab40*/  SYNCS.PHASECHK.TRANS64.TRYWAIT P0, [R114+URZ+0x90], R3 ;  /* 0x00009003720075a7 */ /* 0x0022a400080011ff */
[----:B--2---:R-:W-:Y:S05]  /*ab50*/  @!P0 NANOSLEEP.SYNCS 0x989680 ;  /* 0x009896800000895d */ /* 0x004fea0003900000 */
[----:B------:R-:W2:Y:S02]  /*ab60*/  @!P0 SYNCS.PHASECHK.TRANS64 P0, [R114+URZ+0x90], R3 ;  /* 0x00009003720085a7 */ /* 0x000ea400080010ff */
[----:B--2---:R-:W-:Y:S05]  /*ab70*/  @!P0 BRA `(.L_x_133) ;  /* 0xfffffffc00f08947 */ /* 0x004fea000383ffff */
[----:B------:R-:W-:Y:S05]  /*ab80*/  BRA `(.L_x_132) ;  /* 0xffffffe000a87947 */ /* 0x000fea000383ffff */
        .weak           $__internal_0_$__cuda_sm10x_tcgen05_guardrail_trap_col_being_dealloced_not_returned_by_alloc
        .type           $__internal_0_$__cuda_sm10x_tcgen05_guardrail_trap_col_being_dealloced_not_returned_by_alloc,@function
        .size           $__internal_0_$__cuda_sm10x_tcgen05_guardrail_trap_col_being_dealloced_not_returned_by_alloc,($__internal_1_$__cuda_sm10x_tcgen05_guardrail_trap_phase_invalid_during_alloc - $__internal_0_$__cuda_sm10x_tcgen05_guardrail_trap_col_being_dealloced_not_returned_by_alloc)
$__internal_0_$__cuda_sm10x_tcgen05_guardrail_trap_col_being_dealloced_not_returned_by_alloc:
[----:B------:R-:W-:Y:S05]  /*ab90*/  BPT.TRAP 0x1 ;  /* 0x000000040000795c */ /* 0x000fea0000300000 */
[----:B------:R-:W-:-:S04]  /*aba0*/  HFMA2 R3, -RZ, RZ, 0, 0 ;  /* 0x00000000ff037431 */ /* 0x000fc800000001ff */
[----:B------:R-:W-:Y:S05]  /*abb0*/  RET.REL.NODEC R2 `(_ZN7cutlass13device_kernelINS_4gemm6kernel13GemmUniversalIN4cute5tupleIJiiiiEEENS1_10collective13CollectiveMmaINS1_41MainloopSm100TmaUmmaWarpSpecializedSparseILi9ELi2ELi2ENS5_IJNS4_1CILi2EEENSA_ILi1EEESC_EEEEENS5_IJNSA_ILi256EEENSA_ILi128EEESG_EEEaNS5_IJNS4_6LayoutINS5_IJiNS5_IJSB_iEEEiEEENS5_IJlNS5_IJSC_SB_EEElEEEEENSI_INS5_IJNS5_IJSG_iEEESO_iEEENS5_IJNS5_IJSG_NSA_ILi16384EEEEEENS5_IJSC_lEEElEEEEEEEEaNS5_IJlSC_lEEENS4_8TiledMMAINS4_8MMA_AtomIJNS4_28SM100_MMA_S8_2x1SM_SS_SPARSEIaaiLi256ELi128ELNS4_4UMMA5MajorE0ELS11_0ELNS10_8SaturateE0EEEEEENSI_INS5_IJSC_SC_SC_EEENS5_IJNSA_ILi0EEES16_S16_EEEEENS5_IJNS4_10UnderscoreES19_S19_EEEEENS4_18SM100_TMA_2SM_LOADENS4_14ComposedLayoutINS4_7SwizzleILi2ELi4ELi3EEENS4_25smem_sparse_ptr_flag_bitsILi2ELi8EEENSI_INS5_IJNS5_IJSC_NSA_ILi8EEEEEENS5_IJSB_NSA_ILi64EEEEEEEEENS5_IJNS5_IJS16_SG_EEESL_EEEEEEEvNS4_8identityES1C_NS1D_INS1E_ILi3ELi4ELi3EEENS4_18smem_ptr_flag_bitsILi8EEENSI_INS5_IJS1I_SG_EEENS5_IJSG_SC_EEEEEEEvS1R_EENS_8epilogue10collective18CollectiveEpilogueINS20_23Sm100TmaWarpSpecializedILi4ELi2ELi32ELb1ELb0EEEJNS5_IJSG_SG_SG_EEENS5_IJNSI_ISG_SC_EENSI_INSA_ILi32EEESC_EEEEEiNS5_IJSC_llEEEiS2A_NS20_6fusion15FusionCallbacksIS24_NS2B_17LinearCombinationIiiiiLNS_15FloatRoundStyleE2EEES25_S29_JEEENS4_5SM1004TMEM4LOAD26SM100_TMEM_LOAD_32dp32b32xENS4_13SM90_TMA_LOADENS1D_INS1E_ILi2ELi5ELi2EEENS1T_ILi32EEENSI_INS5_IJS27_NSA_ILi4EEEEEENS5_IJSC_S27_EEEEEEENS4_39AutoVectorizingCopyWithAssumedAlignmentILi128EEENS4_14SM90_TMA_STOREES2S_S2U_S2U_EEEvvEEEEvNT_6ParamsE) ;  /* 0xffffff5402107950 */ /* 0x000fea0003c3ffff */
        .weak           $__internal_1_$__cuda_sm10x_tcgen05_guardrail_trap_phase_invalid_during_alloc
        .type           $__internal_1_$__cuda_sm10x_tcgen05_guardrail_trap_phase_invalid_during_alloc,@function
        .size           $__internal_1_$__cuda_sm10x_tcgen05_guardrail_trap_phase_invalid_during_alloc,($__internal_2_$__cuda_sm10x_tcgen05_guardrail_trap_unallocated_columns_being_dealloced - $__internal_1_$__cuda_sm10x_tcgen05_guardrail_trap_phase_invalid_during_alloc)
$__internal_1_$__cuda_sm10x_tcgen05_guardrail_trap_phase_invalid_during_alloc:
[----:B------:R-:W-:Y:S05]  /*abc0*/  BPT.TRAP 0x1 ;  /* 0x000000040000795c */ /* 0x000fea0000300000 */
[----:B------:R-:W-:-:S04]  /*abd0*/  MOV R3, 0x0 ;  /* 0x0000000000037802 */ /* 0x000fc80000000f00 */
[----:B------:R-:W-:Y:S05]  /*abe0*/  RET.REL.NODEC R2 `(_ZN7cutlass13device_kernelINS_4gemm6kernel13GemmUniversalIN4cute5tupleIJiiiiEEENS1_10collective13CollectiveMmaINS1_41MainloopSm100TmaUmmaWarpSpecializedSparseILi9ELi2ELi2ENS5_IJNS4_1CILi2EEENSA_ILi1EEESC_EEEEENS5_IJNSA_ILi256EEENSA_ILi128EEESG_EEEaNS5_IJNS4_6LayoutINS5_IJiNS5_IJSB_iEEEiEEENS5_IJlNS5_IJSC_SB_EEElEEEEENSI_INS5_IJNS5_IJSG_iEEESO_iEEENS5_IJNS5_IJSG_NSA_ILi16384EEEEEENS5_IJSC_lEEElEEEEEEEEaNS5_IJlSC_lEEENS4_8TiledMMAINS4_8MMA_AtomIJNS4_28SM100_MMA_S8_2x1SM_SS_SPARSEIaaiLi256ELi128ELNS4_4UMMA5MajorE0ELS11_0ELNS10_8SaturateE0EEEEEENSI_INS5_IJSC_SC_SC_EEENS5_IJNSA_ILi0EEES16_S16_EEEEENS5_IJNS4_10UnderscoreES19_S19_EEEEENS4_18SM100_TMA_2SM_LOADENS4_14ComposedLayoutINS4_7SwizzleILi2ELi4ELi3EEENS4_25smem_sparse_ptr_flag_bitsILi2ELi8EEENSI_INS5_IJNS5_IJSC_NSA_ILi8EEEEEENS5_IJSB_NSA_ILi64EEEEEEEEENS5_IJNS5_IJS16_SG_EEESL_EEEEEEEvNS4_8identityES1C_NS1D_INS1E_ILi3ELi4ELi3EEENS4_18smem_ptr_flag_bitsILi8EEENSI_INS5_IJS1I_SG_EEENS5_IJSG_SC_EEEEEEEvS1R_EENS_8epilogue10collective18CollectiveEpilogueINS20_23Sm100TmaWarpSpecializedILi4ELi2ELi32ELb1ELb0EEEJNS5_IJSG_SG_SG_EEENS5_IJNSI_ISG_SC_EENSI_INSA_ILi32EEESC_EEEEEiNS5_IJSC_llEEEiS2A_NS20_6fusion15FusionCallbacksIS24_NS2B_17LinearCombinationIiiiiLNS_15FloatRoundStyleE2EEES25_S29_JEEENS4_5SM1004TMEM4LOAD26SM100_TMEM_LOAD_32dp32b32xENS4_13SM90_TMA_LOADENS1D_INS1E_ILi2ELi5ELi2EEENS1T_ILi32EEENSI_INS5_IJS27_NSA_ILi4EEEEEENS5_IJSC_S27_EEEEEEENS4_39AutoVectorizingCopyWithAssumedAlignmentILi128EEENS4_14SM90_TMA_STOREES2S_S2U_S2U_EEEvvEEEEvNT_6ParamsE) ;  /* 0xffffff5402047950 */ /* 0x000fea0003c3ffff */
        .weak           $__internal_2_$__cuda_sm10x_tcgen05_guardrail_trap_unallocated_columns_being_dealloced
        .type           $__internal_2_$__cuda_sm10x_tcgen05_guardrail_trap_unallocated_columns_being_dealloced,@function
        .size           $__internal_2_$__cuda_sm10x_tcgen05_guardrail_trap_unallocated_columns_being_dealloced,(.L_x_196 - $__internal_2_$__cuda_sm10x_tcgen05_guardrail_trap_unallocated_columns_being_dealloced)
$__internal_2_$__cuda_sm10x_tcgen05_guardrail_trap_unallocated_columns_being_dealloced:
[----:B------:R-:W-:Y:S05]  /*abf0*/  BPT.TRAP 0x1 ;  /* 0x000000040000795c */ /* 0x000fea0000300000 */
[----:B------:R-:W-:-:S04]  /*ac00*/  HFMA2 R3, -RZ, RZ, 0, 0 ;  /* 0x00000000ff037431 */ /* 0x000fc800000001ff */
[----:B------:R-:W-:Y:S05]  /*ac10*/  RET.REL.NODEC R2 `(_ZN7cutlass13device_kernelINS_4gemm6kernel13GemmUniversalIN4cute5tupleIJiiiiEEENS1_10collective13CollectiveMmaINS1_41MainloopSm100TmaUmmaWarpSpecializedSparseILi9ELi2ELi2ENS5_IJNS4_1CILi2EEENSA_ILi1EEESC_EEEEENS5_IJNSA_ILi256EEENSA_ILi128EEESG_EEEaNS5_IJNS4_6LayoutINS5_IJiNS5_IJSB_iEEEiEEENS5_IJlNS5_IJSC_SB_EEElEEEEENSI_INS5_IJNS5_IJSG_iEEESO_iEEENS5_IJNS5_IJSG_NSA_ILi16384EEEEEENS5_IJSC_lEEElEEEEEEEEaNS5_IJlSC_lEEENS4_8TiledMMAINS4_8MMA_AtomIJNS4_28SM100_MMA_S8_2x1SM_SS_SPARSEIaaiLi256ELi128ELNS4_4UMMA5MajorE0ELS11_0ELNS10_8SaturateE0EEEEEENSI_INS5_IJSC_SC_SC_EEENS5_IJNSA_ILi0EEES16_S16_EEEEENS5_IJNS4_10UnderscoreES19_S19_EEEEENS4_18SM100_TMA_2SM_LOADENS4_14ComposedLayoutINS4_7SwizzleILi2ELi4ELi3EEENS4_25smem_sparse_ptr_flag_bitsILi2ELi8EEENSI_INS5_IJNS5_IJSC_NSA_ILi8EEEEEENS5_IJSB_NSA_ILi64EEEEEEEEENS5_IJNS5_IJS16_SG_EEESL_EEEEEEEvNS4_8identityES1C_NS1D_INS1E_ILi3ELi4ELi3EEENS4_18smem_ptr_flag_bitsILi8EEENSI_INS5_IJS1I_SG_EEENS5_IJSG_SC_EEEEEEEvS1R_EENS_8epilogue10collective18CollectiveEpilogueINS20_23Sm100TmaWarpSpecializedILi4ELi2ELi32ELb1ELb0EEEJNS5_IJSG_SG_SG_EEENS5_IJNSI_ISG_SC_EENSI_INSA_ILi32EEESC_EEEEEiNS5_IJSC_llEEEiS2A_NS20_6fusion15FusionCallbacksIS24_NS2B_17LinearCombinationIiiiiLNS_15FloatRoundStyleE2EEES25_S29_JEEENS4_5SM1004TMEM4LOAD26SM100_TMEM_LOAD_32dp32b32xENS4_13SM90_TMA_LOADENS1D_INS1E_ILi2ELi5ELi2EEENS1T_ILi32EEENSI_INS5_IJS27_NSA_ILi4EEEEEENS5_IJSC_S27_EEEEEEENS4_39AutoVectorizingCopyWithAssumedAlignmentILi128EEENS4_14SM90_TMA_STOREES2S_S2U_S2U_EEEvvEEEEvNT_6ParamsE) ;  /* 0xffffff5002f87950 */ /* 0x000fea0003c3ffff */
.L_x_195:
[----:B------:R-:W-:-:S00]  /*ac20*/  BRA `(.L_x_195) ;  /* 0xfffffffc00fc7947 */ /* 0x000fc0000383ffff */
[----:B------:R-:W-:-:S00]  /*ac30*/  NOP ;  /* 0x0000000000007918 */ /* 0x000fc00000000000 */
        /* <DEDUP_REMOVED lines=12> */
.L_x_196:


//--------------------- .nv.global.init           --------------------------
	.section	.nv.global.init,"aw",@progbits
.nv.global.init:
	.type		$str$27,@object
	.size		$str$27,($str$28 - $str$27)
$str$27:
        /*0000*/ 	.byte	0x28, 0x61, 0x64, 0x64, 0x72, 0x65, 0x73, 0x73, 0x20, 0x26, 0x20, 0x6d, 0x61, 0x73, 0x6b, 0x29
        /*0010*/ 	.byte	0x20, 0x3d, 0x3d, 0x20, 0x30, 0x00
	.type		$str$28,@object
	.size		$str$28,($str$26 - $str$28)
$str$28:
        /*0016*/ 	.byte	0x2f, 0x74, 0x6d, 0x70, 0x2f, 0x63, 0x75, 0x74, 0x6c, 0x61, 0x73, 0x73, 0x5f, 0x73, 0x77, 0x65
        /*0026*/ 	.byte	0x65, 0x70, 0x5f, 0x73, 0x72, 0x63, 0x2f, 0x69, 0x6e, 0x63, 0x6c, 0x75, 0x64, 0x65, 0x2f, 0x63
        /*0036*/ 	.byte	0x75, 0x74, 0x65, 0x2f, 0x70, 0x6f, 0x69, 0x6e, 0x74, 0x65, 0x72, 0x5f, 0x66, 0x6c, 0x61, 0x67
        /*0046*/ 	.byte	0x67, 0x65, 0x64, 0x2e, 0x68, 0x70, 0x70, 0x00
	.type		$str$26,@object
	.size		$str$26,($str$25 - $str$26)
$str$26:
        /*004e*/ 	.byte	0x2f, 0x74, 0x6d, 0x70, 0x2f, 0x63, 0x75, 0x74, 0x6c, 0x61, 0x73, 0x73, 0x5f, 0x73, 0x77, 0x65
        /*005e*/ 	.byte	0x65, 0x70, 0x5f, 0x73, 0x72, 0x63, 0x2f, 0x69, 0x6e, 0x63, 0x6c, 0x75, 0x64, 0x65, 0x2f, 0x63
        /*006e*/ 	.byte	0x75, 0x74, 0x65, 0x2f, 0x61, 0x74, 0x6f, 0x6d, 0x2f, 0x63, 0x6f, 0x70, 0x79, 0x5f, 0x74, 0x72
        /*007e*/ 	.byte	0x61, 0x69, 0x74, 0x73, 0x5f, 0x73, 0x6d, 0x31, 0x30, 0x30, 0x2e, 0x68, 0x70, 0x70, 0x00
	.type		$str$25,@object
	.size		$str$25,(__unnamed_1 - $str$25)
$str$25:
        /*008d*/ 	.byte	0x28, 0x28, 0x75, 0x69, 0x6e, 0x74, 0x33, 0x32, 0x5f, 0x74, 0x28, 0x74, 0x68, 0x72, 0x65, 0x61
        /*009d*/ 	.byte	0x64, 0x49, 0x64, 0x78, 0x2e, 0x78, 0x29, 0x20, 0x2f, 0x20, 0x33, 0x32, 0x29, 0x20, 0x25, 0x20
        /*00ad*/ 	.byte	0x34, 0x29, 0x20, 0x3d, 0x3d, 0x20, 0x28, 0x28, 0x28, 0x74, 0x6d, 0x65, 0x6d, 0x5f, 0x61, 0x64
        /*00bd*/ 	.byte	0x64, 0x72, 0x20, 0x3e, 0x3e, 0x20, 0x31, 0x36, 0x29, 0x20, 0x2f, 0x20, 0x33, 0x32, 0x29, 0x20
        /*00cd*/ 	.byte	0x25, 0x20, 0x34, 0x29, 0x00
	.type		__unnamed_1,@object
	.size		__unnamed_1,(__unnamed_2 - __unnamed_1)
__unnamed_1:
        /*00d2*/ 	.byte	0x61, 0x75, 0x74, 0x6f, 0x20, 0x63, 0x75, 0x74, 0x65, 0x3a, 0x3a, 0x61, 0x73, 0x5f, 0x70, 0x6f
        /* <DEDUP_REMOVED lines=24> */
        /*0262*/ 	.byte	0x3e, 0x5d, 0x00
	.type		__unnamed_2,@object
	.size		__unnamed_2,(.L_2 - __unnamed_2)
__unnamed_2:
        /* <DEDUP_REMOVED lines=42> */
        /*0505*/ 	.byte	0x3e, 0x3e, 0x3e, 0x3e, 0x5d, 0x00
.L_2:


//--------------------- .nv.shared._ZN7cutlass13device_kernelINS_4gemm6kernel13GemmUniversalIN4cute5tupleIJiiiiEEENS1_10collective13CollectiveMmaINS1_41MainloopSm100TmaUmmaWarpSpecializedSparseILi9ELi2ELi2ENS5_IJNS4_1CILi2EEENSA_ILi1EEESC_EEEEENS5_IJNSA_ILi256EEENSA_ILi128EEESG_EEEaNS5_IJNS4_6LayoutINS5_IJiNS5_IJSB_iEEEiEEENS5_IJlNS5_IJSC_SB_EEElEEEEENSI_INS5_IJNS5_IJSG_iEEESO_iEEENS5_IJNS5_IJSG_NSA_ILi16384EEEEEENS5_IJSC_lEEElEEEEEEEEaNS5_IJlSC_lEEENS4_8TiledMMAINS4_8MMA_AtomIJNS4_28SM100_MMA_S8_2x1SM_SS_SPARSEIaaiLi256ELi128ELNS4_4UMMA5MajorE0ELS11_0ELNS10_8SaturateE0EEEEEENSI_INS5_IJSC_SC_SC_EEENS5_IJNSA_ILi0EEES16_S16_EEEEENS5_IJNS4_10UnderscoreES19_S19_EEEEENS4_18SM100_TMA_2SM_LOADENS4_14ComposedLayoutINS4_7SwizzleILi2ELi4ELi3EEENS4_25smem_sparse_ptr_flag_bitsILi2ELi8EEENSI_INS5_IJNS5_IJSC_NSA_ILi8EEEEEENS5_IJSB_NSA_ILi64EEEEEEEEENS5_IJNS5_IJS16_SG_EEESL_EEEEEEEvNS4_8identityES1C_NS1D_INS1E_ILi3ELi4ELi3EEENS4_18smem_ptr_flag_bitsILi8EEENSI_INS5_IJS1I_SG_EEENS5_IJSG_SC_EEEEEEEvS1R_EENS_8epilogue10collective18CollectiveEpilogueINS20_23Sm100TmaWarpSpecializedILi4ELi2ELi32ELb1ELb0EEEJNS5_IJSG_SG_SG_EEENS5_IJNSI_ISG_SC_EENSI_INSA_ILi32EEESC_EEEEEiNS5_IJSC_llEEEiS2A_NS20_6fusion15FusionCallbacksIS24_NS2B_17LinearCombinationIiiiiLNS_15FloatRoundStyleE2EEES25_S29_JEEENS4_5SM1004TMEM4LOAD26SM100_TMEM_LOAD_32dp32b32xENS4_13SM90_TMA_LOADENS1D_INS1E_ILi2ELi5ELi2EEENS1T_ILi32EEENSI_INS5_IJS27_NSA_ILi4EEEEEENS5_IJSC_S27_EEEEEEENS4_39AutoVectorizingCopyWithAssumedAlignmentILi128EEENS4_14SM90_TMA_STOREES2S_S2U_S2U_EEEvvEEEEvNT_6ParamsE --------------------------
	.section	.nv.shared._ZN7cutlass13device_kernelINS_4gemm6kernel13GemmUniversalIN4cute5tupleIJiiiiEEENS1_10collective13CollectiveMmaINS1_41MainloopSm100TmaUmmaWarpSpecializedSparseILi9ELi2ELi2ENS5_IJNS4_1CILi2EEENSA_ILi1EEESC_EEEEENS5_IJNSA_ILi256EEENSA_ILi128EEESG_EEEaNS5_IJNS4_6LayoutINS5_IJiNS5_IJSB_iEEEiEEENS5_IJlNS5_IJSC_SB_EEElEEEEENSI_INS5_IJNS5_IJSG_iEEESO_iEEENS5_IJNS5_IJSG_NSA_ILi16384EEEEEENS5_IJSC_lEEElEEEEEEEEaNS5_IJlSC_lEEENS4_8TiledMMAINS4_8MMA_AtomIJNS4_28SM100_MMA_S8_2x1SM_SS_SPARSEIaaiLi256ELi128ELNS4_4UMMA5MajorE0ELS11_0ELNS10_8SaturateE0EEEEEENSI_INS5_IJSC_SC_SC_EEENS5_IJNSA_ILi0EEES16_S16_EEEEENS5_IJNS4_10UnderscoreES19_S19_EEEEENS4_18SM100_TMA_2SM_LOADENS4_14ComposedLayoutINS4_7SwizzleILi2ELi4ELi3EEENS4_25smem_sparse_ptr_flag_bitsILi2ELi8EEENSI_INS5_IJNS5_IJSC_NSA_ILi8EEEEEENS5_IJSB_NSA_ILi64EEEEEEEEENS5_IJNS5_IJS16_SG_EEESL_EEEEEEEvNS4_8identityES1C_NS1D_INS1E_ILi3ELi4ELi3EEENS4_18smem_ptr_flag_bitsILi8EEENSI_INS5_IJS1I_SG_EEENS5_IJSG_SC_EEEEEEEvS1R_EENS_8epilogue10collective18CollectiveEpilogueINS20_23Sm100TmaWarpSpecializedILi4ELi2ELi32ELb1ELb0EEEJNS5_IJSG_SG_SG_EEENS5_IJNSI_ISG_SC_EENSI_INSA_ILi32EEESC_EEEEEiNS5_IJSC_llEEEiS2A_NS20_6fusion15FusionCallbacksIS24_NS2B_17LinearCombinationIiiiiLNS_15FloatRoundStyleE2EEES25_S29_JEEENS4_5SM1004TMEM4LOAD26SM100_TMEM_LOAD_32dp32b32xENS4_13SM90_TMA_LOADENS1D_INS1E_ILi2ELi5ELi2EEENS1T_ILi32EEENSI_INS5_IJS27_NSA_ILi4EEEEEENS5_IJSC_S27_EEEEEEENS4_39AutoVectorizingCopyWithAssumedAlignmentILi128EEENS4_14SM90_TMA_STOREES2S_S2U_S2U_EEEvvEEEEvNT_6ParamsE,"aw",@nobits
	.sectionflags	@""
	.align	16
	.zero		1024


//--------------------- .nv.shared.reserved.0     --------------------------
	.section	.nv.shared.reserved.0,"aw",@nobits
	.weak		__nv_reservedSMEM_offset_0_alias
	.size		__nv_reservedSMEM_offset_0_alias, 0, 64
	.other		__nv_reservedSMEM_offset_0_alias,@"STO_CUDA_RESERVED_SHARED STV_DEFAULT"
__nv_reservedSMEM_offset_0_alias:
	.zero		0
.nv.shared.reserved.0:
	.zero		64
	.weak		__nv_reservedSMEM_tcgen05_partition
	.type		__nv_reservedSMEM_tcgen05_partition,@object
	.size		__nv_reservedSMEM_tcgen05_partition,(.L_0 - __nv_reservedSMEM_tcgen05_partition)
__nv_reservedSMEM_tcgen05_partition:
	.zero		32
.L_0:


//--------------------- .nv.global                --------------------------
	.section	.nv.global,"aw",@nobits
.nv.global:
	.type		_ZN39_INTERNAL_141a5a36_4_k_cu_f757a102_27024cute1_E,@object
	.size		_ZN39_INTERNAL_141a5a36_4_k_cu_f757a102_27024cute1_E,(_ZN39_INTERNAL_141a5a36_4_k_cu_f757a102_27024cuda3std3__45__cpo6cbeginE - _ZN39_INTERNAL_141a5a36_4_k_cu_f757a102_27024cute1_E)
_ZN39_INTERNAL_141a5a36_4_k_cu_f757a102_27024cute1_E:
	.zero		1
	.type		_ZN39_INTERNAL_141a5a36_4_k_cu_f757a102_27024cuda3std3__45__cpo6cbeginE,@object
	.size		_ZN39_INTERNAL_141a5a36_4_k_cu_f757a102_27024cuda3std3__45__cpo6cbeginE,(_ZN39_INTERNAL_141a5a36_4_k_cu_f757a102_27024cuda3std3__48in_placeE - _ZN39_INTERNAL_141a5a36_4_k_cu_f757a102_27024cuda3std3__45__cpo6cbeginE)
_ZN39_INTERNAL_141a5a36_4_k_cu_f757a102_27024cuda3std3__45__cpo6cbeginE:
	.zero		1
	.type		_ZN39_INTERNAL_141a5a36_4_k_cu_f757a102_27024cuda3std3__48in_placeE,@object
	.size		_ZN39_INTERNAL_141a5a36_4_k_cu_f757a102_27024cuda3std3__48in_placeE,(_ZN39_INTERNAL_141a5a36_4_k_cu_f757a102_27024cuda3std6ranges3__45__cpo9iter_moveE - _ZN39_INTERNAL_141a5a36_4_k_cu_f757a102_27024cuda3std3__48in_placeE)
_ZN39_INTERNAL_141a5a36_4_k_cu_f757a102_27024cuda3std3__48in_placeE:
	.zero		1
	.type		_ZN39_INTERNAL_141a5a36_4_k_cu_f757a102_27024cuda3std6ranges3__45__cpo9iter_moveE,@object
	.size		_ZN39_INTERNAL_141a5a36_4_k_cu_f757a102_27024cuda3std6ranges3__45__cpo9iter_moveE,(_ZN39_INTERNAL_141a5a36_4_k_cu_f757a102_27024cuda3std3__45__cpo5beginE - _ZN39_INTERNAL_141a5a36_4_k_cu_f757a102_27024cuda3std6ranges3__45__cpo9iter_moveE)
_ZN39_INTERNAL_141a5a36_4_k_cu_f757a102_27024cuda3std6ranges3__45__cpo9iter_moveE:
	.zero		1
	.type		_ZN39_INTERNAL_141a5a36_4_k_cu_f757a102_27024cuda3std3__45__cpo5beginE,@object
	.size		_ZN39_INTERNAL_141a5a36_4_k_cu_f757a102_27024cuda3std3__45__cpo5beginE,(_ZN39_INTERNAL_141a5a36_4_k_cu_f757a102_27024cuda3std3__441_GLOBAL__N__141a5a36_4_k_cu_f757a102_27026ignoreE - _ZN39_INTERNAL_141a5a36_4_k_cu_f757a102_27024cuda3std3__45__cpo5beginE)
_ZN39_INTERNAL_141a5a36_4_k_cu_f757a102_27024cuda3std3__45__cpo5beginE:
	.zero		1
	.type		_ZN39_INTERNAL_141a5a36_4_k_cu_f757a102_27024cuda3std3__441_GLOBAL__N__141a5a36_4_k_cu_f757a102_27026ignoreE,@object
	.size		_ZN39_INTERNAL_141a5a36_4_k_cu_f757a102_27024cuda3std3__441_GLOBAL__N__141a5a36_4_k_cu_f757a102_27026ignoreE,(_ZN39_INTERNAL_141a5a36_4_k_cu_f757a102_27024cute7productE - _ZN39_INTERNAL_141a5a36_4_k_cu_f757a102_27024cuda3std3__441_GLOBAL__N__141a5a36_4_k_cu_f757a102_27026ignoreE)
_ZN39_INTERNAL_141a5a36_4_k_cu_f757a102_27024cuda3std3__441_GLOBAL__N__141a5a36_4_k_cu_f757a102_27026ignoreE:
	.zero		1
	.type		_ZN39_INTERNAL_141a5a36_4_k_cu_f757a102_27024cute7productE,@object
	.size		_ZN39_INTERNAL_141a5a36_4_k_cu_f757a102_27024cute7productE,(_ZN39_INTERNAL_141a5a36_4_k_cu_f757a102_27024cuda3std3__45__cpo3endE - _ZN39_INTERNAL_141a5a36_4_k_cu_f757a102_27024cute7productE)
_ZN39_INTERNAL_141a5a36_4_k_cu_f757a102_27024cute7productE:
	.zero		1
	.type		_ZN39_INTERNAL_141a5a36_4_k_cu_f757a102_27024cuda3std3__45__cpo3endE,@object
	.size		_ZN39_INTERNAL_141a5a36_4_k_cu_f757a102_27024cuda3std3__45__cpo3endE,(_ZN39_INTERNAL_141a5a36_4_k_cu_f757a102_27024cuda3std3__419piecewise_constructE - _ZN39_INTERNAL_141a5a36_4_k_cu_f757a102_27024cuda3std3__45__cpo3endE)
_ZN39_INTERNAL_141a5a36_4_k_cu_f757a102_27024cuda3std3__45__cpo3endE:
	.zero		1
	.type		_ZN39_INTERNAL_141a5a36_4_k_cu_f757a102_27024cuda3std3__419piecewise_constructE,@object
	.size		_ZN39_INTERNAL_141a5a36_4_k_cu_f757a102_27024cuda3std3__419piecewise_constructE,(_ZN39_INTERNAL_141a5a36_4_k_cu_f757a102_27024cuda3std3__45__cpo4cendE - _ZN39_INTERNAL_141a5a36_4_k_cu_f757a102_27024cuda3std3__419piecewise_constructE)
_ZN39_INTERNAL_141a5a36_4_k_cu_f757a102_27024cuda3std3__419piecewise_constructE:
	.zero		1
	.type		_ZN39_INTERNAL_141a5a36_4_k_cu_f757a102_27024cuda3std3__45__cpo4cendE,@object
	.size		_ZN39_INTERNAL_141a5a36_4_k_cu_f757a102_27024cuda3std3__45__cpo4cendE,(_ZN39_INTERNAL_141a5a36_4_k_cu_f757a102_27024cuda3std6ranges3__45__cpo4swapE - _ZN39_INTERNAL_141a5a36_4_k_cu_f757a102_27024cuda3std3__45__cpo4cendE)
_ZN39_INTERNAL_141a5a36_4_k_cu_f757a102_27024cuda3std3__45__cpo4cendE:
	.zero		1
	.type		_ZN39_INTERNAL_141a5a36_4_k_cu_f757a102_27024cuda3std6ranges3__45__cpo4swapE,@object
	.size		_ZN39_INTERNAL_141a5a36_4_k_cu_f757a102_27024cuda3std6ranges3__45__cpo4swapE,(.L_10 - _ZN39_INTERNAL_141a5a36_4_k_cu_f757a102_27024cuda3std6ranges3__45__cpo4swapE)
_ZN39_INTERNAL_141a5a36_4_k_cu_f757a102_27024cuda3std6ranges3__45__cpo4swapE:
	.zero		1
.L_10:


//--------------------- .nv.constant0._ZN7cutlass13device_kernelINS_4gemm6kernel13GemmUniversalIN4cute5tupleIJiiiiEEENS1_10collective13CollectiveMmaINS1_41MainloopSm100TmaUmmaWarpSpecializedSparseILi9ELi2ELi2ENS5_IJNS4_1CILi2EEENSA_ILi1EEESC_EEEEENS5_IJNSA_ILi256EEENSA_ILi128EEESG_EEEaNS5_IJNS4_6LayoutINS5_IJiNS5_IJSB_iEEEiEEENS5_IJlNS5_IJSC_SB_EEElEEEEENSI_INS5_IJNS5_IJSG_iEEESO_iEEENS5_IJNS5_IJSG_NSA_ILi16384EEEEEENS5_IJSC_lEEElEEEEEEEEaNS5_IJlSC_lEEENS4_8TiledMMAINS4_8MMA_AtomIJNS4_28SM100_MMA_S8_2x1SM_SS_SPARSEIaaiLi256ELi128ELNS4_4UMMA5MajorE0ELS11_0ELNS10_8SaturateE0EEEEEENSI_INS5_IJSC_SC_SC_EEENS5_IJNSA_ILi0EEES16_S16_EEEEENS5_IJNS4_10UnderscoreES19_S19_EEEEENS4_18SM100_TMA_2SM_LOADENS4_14ComposedLayoutINS4_7SwizzleILi2ELi4ELi3EEENS4_25smem_sparse_ptr_flag_bitsILi2ELi8EEENSI_INS5_IJNS5_IJSC_NSA_ILi8EEEEEENS5_IJSB_NSA_ILi64EEEEEEEEENS5_IJNS5_IJS16_SG_EEESL_EEEEEEEvNS4_8identityES1C_NS1D_INS1E_ILi3ELi4ELi3EEENS4_18smem_ptr_flag_bitsILi8EEENSI_INS5_IJS1I_SG_EEENS5_IJSG_SC_EEEEEEEvS1R_EENS_8epilogue10collective18CollectiveEpilogueINS20_23Sm100TmaWarpSpecializedILi4ELi2ELi32ELb1ELb0EEEJNS5_IJSG_SG_SG_EEENS5_IJNSI_ISG_SC_EENSI_INSA_ILi32EEESC_EEEEEiNS5_IJSC_llEEEiS2A_NS20_6fusion15FusionCallbacksIS24_NS2B_17LinearCombinationIiiiiLNS_15FloatRoundStyleE2EEES25_S29_JEEENS4_5SM1004TMEM4LOAD26SM100_TMEM_LOAD_32dp32b32xENS4_13SM90_TMA_LOADENS1D_INS1E_ILi2ELi5ELi2EEENS1T_ILi32EEENSI_INS5_IJS27_NSA_ILi4EEEEEENS5_IJSC_S27_EEEEEEENS4_39AutoVectorizingCopyWithAssumedAlignmentILi128EEENS4_14SM90_TMA_STOREES2S_S2U_S2U_EEEvvEEEEvNT_6ParamsE --------------------------
	.section	.nv.constant0._ZN7cutlass13device_kernelINS_4gemm6kernel13GemmUniversalIN4cute5tupleIJiiiiEEENS1_10collective13CollectiveMmaINS1_41MainloopSm100TmaUmmaWarpSpecializedSparseILi9ELi2ELi2ENS5_IJNS4_1CILi2EEENSA_ILi1EEESC_EEEEENS5_IJNSA_ILi256EEENSA_ILi128EEESG_EEEaNS5_IJNS4_6LayoutINS5_IJiNS5_IJSB_iEEEiEEENS5_IJlNS5_IJSC_SB_EEElEEEEENSI_INS5_IJNS5_IJSG_iEEESO_iEEENS5_IJNS5_IJSG_NSA_ILi16384EEEEEENS5_IJSC_lEEElEEEEEEEEaNS5_IJlSC_lEEENS4_8TiledMMAINS4_8MMA_AtomIJNS4_28SM100_MMA_S8_2x1SM_SS_SPARSEIaaiLi256ELi128ELNS4_4UMMA5MajorE0ELS11_0ELNS10_8SaturateE0EEEEEENSI_INS5_IJSC_SC_SC_EEENS5_IJNSA_ILi0EEES16_S16_EEEEENS5_IJNS4_10UnderscoreES19_S19_EEEEENS4_18SM100_TMA_2SM_LOADENS4_14ComposedLayoutINS4_7SwizzleILi2ELi4ELi3EEENS4_25smem_sparse_ptr_flag_bitsILi2ELi8EEENSI_INS5_IJNS5_IJSC_NSA_ILi8EEEEEENS5_IJSB_NSA_ILi64EEEEEEEEENS5_IJNS5_IJS16_SG_EEESL_EEEEEEEvNS4_8identityES1C_NS1D_INS1E_ILi3ELi4ELi3EEENS4_18smem_ptr_flag_bitsILi8EEENSI_INS5_IJS1I_SG_EEENS5_IJSG_SC_EEEEEEEvS1R_EENS_8epilogue10collective18CollectiveEpilogueINS20_23Sm100TmaWarpSpecializedILi4ELi2ELi32ELb1ELb0EEEJNS5_IJSG_SG_SG_EEENS5_IJNSI_ISG_SC_EENSI_INSA_ILi32EEESC_EEEEEiNS5_IJSC_llEEEiS2A_NS20_6fusion15FusionCallbacksIS24_NS2B_17LinearCombinationIiiiiLNS_15FloatRoundStyleE2EEES25_S29_JEEENS4_5SM1004TMEM4LOAD26SM100_TMEM_LOAD_32dp32b32xENS4_13SM90_TMA_LOADENS1D_INS1E_ILi2ELi5ELi2EEENS1T_ILi32EEENSI_INS5_IJS27_NSA_ILi4EEEEEENS5_IJSC_S27_EEEEEEENS4_39AutoVectorizingCopyWithAssumedAlignmentILi128EEENS4_14SM90_TMA_STOREES2S_S2U_S2U_EEEvvEEEEvNT_6ParamsE,"a",@progbits
	.sectionflags	@""
	.align	4
.nv.constant0._ZN7cutlass13device_kernelINS_4gemm6kernel13GemmUniversalIN4cute5tupleIJiiiiEEENS1_10collective13CollectiveMmaINS1_41MainloopSm100TmaUmmaWarpSpecializedSparseILi9ELi2ELi2ENS5_IJNS4_1CILi2EEENSA_ILi1EEESC_EEEEENS5_IJNSA_ILi256EEENSA_ILi128EEESG_EEEaNS5_IJNS4_6LayoutINS5_IJiNS5_IJSB_iEEEiEEENS5_IJlNS5_IJSC_SB_EEElEEEEENSI_INS5_IJNS5_IJSG_iEEESO_iEEENS5_IJNS5_IJSG_NSA_ILi16384EEEEEENS5_IJSC_lEEElEEEEEEEEaNS5_IJlSC_lEEENS4_8TiledMMAINS4_8MMA_AtomIJNS4_28SM100_MMA_S8_2x1SM_SS_SPARSEIaaiLi256ELi128ELNS4_4UMMA5MajorE0ELS11_0ELNS10_8SaturateE0EEEEEENSI_INS5_IJSC_SC_SC_EEENS5_IJNSA_ILi0EEES16_S16_EEEEENS5_IJNS4_10UnderscoreES19_S19_EEEEENS4_18SM100_TMA_2SM_LOADENS4_14ComposedLayoutINS4_7SwizzleILi2ELi4ELi3EEENS4_25smem_sparse_ptr_flag_bitsILi2ELi8EEENSI_INS5_IJNS5_IJSC_NSA_ILi8EEEEEENS5_IJSB_NSA_ILi64EEEEEEEEENS5_IJNS5_IJS16_SG_EEESL_EEEEEEEvNS4_8identityES1C_NS1D_INS1E_ILi3ELi4ELi3EEENS4_18smem_ptr_flag_bitsILi8EEENSI_INS5_IJS1I_SG_EEENS5_IJSG_SC_EEEEEEEvS1R_EENS_8epilogue10collective18CollectiveEpilogueINS20_23Sm100TmaWarpSpecializedILi4ELi2ELi32ELb1ELb0EEEJNS5_IJSG_SG_SG_EEENS5_IJNSI_ISG_SC_EENSI_INSA_ILi32EEESC_EEEEEiNS5_IJSC_llEEEiS2A_NS20_6fusion15FusionCallbacksIS24_NS2B_17LinearCombinationIiiiiLNS_15FloatRoundStyleE2EEES25_S29_JEEENS4_5SM1004TMEM4LOAD26SM100_TMEM_LOAD_32dp32b32xENS4_13SM90_TMA_LOADENS1D_INS1E_ILi2ELi5ELi2EEENS1T_ILi32EEENSI_INS5_IJS27_NSA_ILi4EEEEEENS5_IJSC_S27_EEEEEEENS4_39AutoVectorizingCopyWithAssumedAlignmentILi128EEENS4_14SM90_TMA_STOREES2S_S2U_S2U_EEEvvEEEEvNT_6ParamsE:
	.zero		3456


//--------------------- SYMBOLS --------------------------

	.type		.nv.reservedSmem.offset0,@object
	.size		.nv.reservedSmem.offset0,0x4
	.type		.nv.reservedSmem.cap,@object
	.size		.nv.reservedSmem.cap,0x4
	.type		__assertfail,@function
